//
// Generated by NVIDIA NVVM Compiler
//
// Compiler Build ID: CL-36424714
// Cuda compilation tools, release 13.0, V13.0.88
// Based on NVVM 20.0.0
//

.version 9.0
.target sm_100
.address_size 64

	// .globl	_Z4fillPff
.global .align 4 .b8 precalc_xorwow_matrix[102400];
.global .align 4 .b8 precalc_xorwow_offset_matrix[102400];
.global .align 4 .b8 mrg32k3aM1[2304];
.global .align 4 .b8 mrg32k3aM2[2304];
.global .align 4 .b8 mrg32k3aM1SubSeq[2016];
.global .align 4 .b8 mrg32k3aM2SubSeq[2016];
.global .align 4 .b8 mrg32k3aM1Seq[2304];
.global .align 4 .b8 mrg32k3aM2Seq[2304];
.const .align 8 .b8 __cr_lgamma_table[72];
.global .align 1 .b8 _ZN34_INTERNAL_6f4b57eb_4_k_cu_5c0bf09a4cuda3std3__45__cpo5beginE[1];
.global .align 1 .b8 _ZN34_INTERNAL_6f4b57eb_4_k_cu_5c0bf09a4cuda3std3__45__cpo3endE[1];
.global .align 1 .b8 _ZN34_INTERNAL_6f4b57eb_4_k_cu_5c0bf09a4cuda3std3__45__cpo6cbeginE[1];
.global .align 1 .b8 _ZN34_INTERNAL_6f4b57eb_4_k_cu_5c0bf09a4cuda3std3__45__cpo4cendE[1];
.global .align 1 .b8 _ZN34_INTERNAL_6f4b57eb_4_k_cu_5c0bf09a4cuda3std3__45__cpo6rbeginE[1];
.global .align 1 .b8 _ZN34_INTERNAL_6f4b57eb_4_k_cu_5c0bf09a4cuda3std3__45__cpo4rendE[1];
.global .align 1 .b8 _ZN34_INTERNAL_6f4b57eb_4_k_cu_5c0bf09a4cuda3std3__45__cpo7crbeginE[1];
.global .align 1 .b8 _ZN34_INTERNAL_6f4b57eb_4_k_cu_5c0bf09a4cuda3std3__45__cpo5crendE[1];
.global .align 1 .b8 _ZN34_INTERNAL_6f4b57eb_4_k_cu_5c0bf09a4cuda3std3__436_GLOBAL__N__6f4b57eb_4_k_cu_5c0bf09a6ignoreE[1];
.global .align 1 .b8 _ZN34_INTERNAL_6f4b57eb_4_k_cu_5c0bf09a4cuda3std3__419piecewise_constructE[1];
.global .align 1 .b8 _ZN34_INTERNAL_6f4b57eb_4_k_cu_5c0bf09a4cuda3std3__48in_placeE[1];
.global .align 1 .b8 _ZN34_INTERNAL_6f4b57eb_4_k_cu_5c0bf09a4cuda3std3__420unreachable_sentinelE[1];
.global .align 1 .b8 _ZN34_INTERNAL_6f4b57eb_4_k_cu_5c0bf09a4cuda3std3__47nulloptE[1];
.global .align 1 .b8 _ZN34_INTERNAL_6f4b57eb_4_k_cu_5c0bf09a4cuda3std3__48unexpectE[1];
.global .align 1 .b8 _ZN34_INTERNAL_6f4b57eb_4_k_cu_5c0bf09a4cuda3std6ranges3__45__cpo4swapE[1];
.global .align 1 .b8 _ZN34_INTERNAL_6f4b57eb_4_k_cu_5c0bf09a4cuda3std6ranges3__45__cpo9iter_moveE[1];
.global .align 1 .b8 _ZN34_INTERNAL_6f4b57eb_4_k_cu_5c0bf09a4cuda3std6ranges3__45__cpo5beginE[1];
.global .align 1 .b8 _ZN34_INTERNAL_6f4b57eb_4_k_cu_5c0bf09a4cuda3std6ranges3__45__cpo3endE[1];
.global .align 1 .b8 _ZN34_INTERNAL_6f4b57eb_4_k_cu_5c0bf09a4cuda3std6ranges3__45__cpo6cbeginE[1];
.global .align 1 .b8 _ZN34_INTERNAL_6f4b57eb_4_k_cu_5c0bf09a4cuda3std6ranges3__45__cpo4cendE[1];
.global .align 1 .b8 _ZN34_INTERNAL_6f4b57eb_4_k_cu_5c0bf09a4cuda3std6ranges3__45__cpo7advanceE[1];
.global .align 1 .b8 _ZN34_INTERNAL_6f4b57eb_4_k_cu_5c0bf09a4cuda3std6ranges3__45__cpo9iter_swapE[1];
.global .align 1 .b8 _ZN34_INTERNAL_6f4b57eb_4_k_cu_5c0bf09a4cuda3std6ranges3__45__cpo4nextE[1];
.global .align 1 .b8 _ZN34_INTERNAL_6f4b57eb_4_k_cu_5c0bf09a4cuda3std6ranges3__45__cpo4prevE[1];
.global .align 1 .b8 _ZN34_INTERNAL_6f4b57eb_4_k_cu_5c0bf09a4cuda3std6ranges3__45__cpo4dataE[1];
.global .align 1 .b8 _ZN34_INTERNAL_6f4b57eb_4_k_cu_5c0bf09a4cuda3std6ranges3__45__cpo5cdataE[1];
.global .align 1 .b8 _ZN34_INTERNAL_6f4b57eb_4_k_cu_5c0bf09a4cuda3std6ranges3__45__cpo4sizeE[1];
.global .align 1 .b8 _ZN34_INTERNAL_6f4b57eb_4_k_cu_5c0bf09a4cuda3std6ranges3__45__cpo5ssizeE[1];
.global .align 1 .b8 _ZN34_INTERNAL_6f4b57eb_4_k_cu_5c0bf09a4cuda3std6ranges3__45__cpo8distanceE[1];
.global .align 1 .b8 _ZN34_INTERNAL_6f4b57eb_4_k_cu_5c0bf09a6thrust24THRUST_300001_SM_1000_NS8cuda_cub3parE[1];
.global .align 1 .b8 _ZN34_INTERNAL_6f4b57eb_4_k_cu_5c0bf09a6thrust24THRUST_300001_SM_1000_NS8cuda_cub10par_nosyncE[1];
.global .align 1 .b8 _ZN34_INTERNAL_6f4b57eb_4_k_cu_5c0bf09a6thrust24THRUST_300001_SM_1000_NS6system6detail10sequential3seqE[1];
.global .align 1 .b8 _ZN34_INTERNAL_6f4b57eb_4_k_cu_5c0bf09a6thrust24THRUST_300001_SM_1000_NS12placeholders2_1E[1];
.global .align 1 .b8 _ZN34_INTERNAL_6f4b57eb_4_k_cu_5c0bf09a6thrust24THRUST_300001_SM_1000_NS12placeholders2_2E[1];
.global .align 1 .b8 _ZN34_INTERNAL_6f4b57eb_4_k_cu_5c0bf09a6thrust24THRUST_300001_SM_1000_NS12placeholders2_3E[1];
.global .align 1 .b8 _ZN34_INTERNAL_6f4b57eb_4_k_cu_5c0bf09a6thrust24THRUST_300001_SM_1000_NS12placeholders2_4E[1];
.global .align 1 .b8 _ZN34_INTERNAL_6f4b57eb_4_k_cu_5c0bf09a6thrust24THRUST_300001_SM_1000_NS12placeholders2_5E[1];
.global .align 1 .b8 _ZN34_INTERNAL_6f4b57eb_4_k_cu_5c0bf09a6thrust24THRUST_300001_SM_1000_NS12placeholders2_6E[1];
.global .align 1 .b8 _ZN34_INTERNAL_6f4b57eb_4_k_cu_5c0bf09a6thrust24THRUST_300001_SM_1000_NS12placeholders2_7E[1];
.global .align 1 .b8 _ZN34_INTERNAL_6f4b57eb_4_k_cu_5c0bf09a6thrust24THRUST_300001_SM_1000_NS12placeholders2_8E[1];
.global .align 1 .b8 _ZN34_INTERNAL_6f4b57eb_4_k_cu_5c0bf09a6thrust24THRUST_300001_SM_1000_NS12placeholders2_9E[1];
.global .align 1 .b8 _ZN34_INTERNAL_6f4b57eb_4_k_cu_5c0bf09a6thrust24THRUST_300001_SM_1000_NS12placeholders3_10E[1];
.global .align 1 .b8 _ZN34_INTERNAL_6f4b57eb_4_k_cu_5c0bf09a6thrust24THRUST_300001_SM_1000_NS3seqE[1];

.visible .entry _Z4fillPff(
	.param .u64 .ptr .align 1 _Z4fillPff_param_0,
	.param .f32 _Z4fillPff_param_1
)
{
	.reg .pred 	%p<2>;
	.reg .b32 	%r<5>;
	.reg .b32 	%f<2>;
	.reg .b64 	%rd<5>;

	ld.param.u64 	%rd1, [_Z4fillPff_param_0];
	ld.param.f32 	%f1, [_Z4fillPff_param_1];
	mov.u32 	%r1, %ctaid.x;
	setp.gt.u32 	%p1, %r1, 511;
	@%p1 bra 	$L__BB0_2;
	cvta.to.global.u64 	%rd2, %rd1;
	mov.u32 	%r2, %tid.x;
	mul.lo.s32 	%r3, %r1, 102400;
	or.b32  	%r4, %r3, %r2;
	mul.wide.u32 	%rd3, %r4, 4;
	add.s64 	%rd4, %rd2, %rd3;
	st.global.f32 	[%rd4], %f1;
$L__BB0_2:
	ret;

}
	// .globl	_Z13sobelOperatorPKfiifPf
.visible .entry _Z13sobelOperatorPKfiifPf(
	.param .u64 .ptr .align 1 _Z13sobelOperatorPKfiifPf_param_0,
	.param .u32 _Z13sobelOperatorPKfiifPf_param_1,
	.param .u32 _Z13sobelOperatorPKfiifPf_param_2,
	.param .f32 _Z13sobelOperatorPKfiifPf_param_3,
	.param .u64 .ptr .align 1 _Z13sobelOperatorPKfiifPf_param_4
)
{
	.reg .pred 	%p<30>;
	.reg .b32 	%r<27>;
	.reg .b32 	%f<63>;
	.reg .b64 	%rd<26>;

	ld.param.u64 	%rd7, [_Z13sobelOperatorPKfiifPf_param_0];
	ld.param.u32 	%r9, [_Z13sobelOperatorPKfiifPf_param_1];
	ld.param.u32 	%r11, [_Z13sobelOperatorPKfiifPf_param_2];
	ld.param.f32 	%f33, [_Z13sobelOperatorPKfiifPf_param_3];
	ld.param.u64 	%rd6, [_Z13sobelOperatorPKfiifPf_param_4];
	cvta.to.global.u64 	%rd1, %rd7;
	mov.u32 	%r12, %tid.x;
	mov.u32 	%r13, %ntid.x;
	mov.u32 	%r14, %ctaid.x;
	mad.lo.s32 	%r1, %r13, %r14, %r12;
	mov.u32 	%r15, %tid.y;
	mov.u32 	%r16, %ntid.y;
	mov.u32 	%r17, %ctaid.y;
	mad.lo.s32 	%r18, %r16, %r17, %r15;
	setp.ge.s32 	%p1, %r1, %r9;
	setp.ge.s32 	%p2, %r18, %r11;
	or.pred  	%p3, %p1, %p2;
	@%p3 bra 	$L__BB1_20;
	add.s32 	%r19, %r1, -1;
	add.s32 	%r3, %r18, -1;
	or.b32  	%r20, %r3, %r19;
	setp.lt.s32 	%p4, %r20, 0;
	mul.lo.s32 	%r4, %r3, %r9;
	cvt.s64.s32 	%rd2, %r1;
	cvt.s64.s32 	%rd8, %r4;
	add.s64 	%rd9, %rd8, %rd2;
	shl.b64 	%rd10, %rd9, 2;
	add.s64 	%rd3, %rd1, %rd10;
	mov.f32 	%f54, 0f00000000;
	@%p4 bra 	$L__BB1_3;
	ld.global.f32 	%f35, [%rd3+-4];
	add.f32 	%f54, %f35, 0f00000000;
$L__BB1_3:
	setp.lt.s32 	%p5, %r1, 1;
	mul.lo.s32 	%r5, %r18, %r9;
	cvt.s64.s32 	%rd11, %r5;
	add.s64 	%rd12, %rd11, %rd2;
	shl.b64 	%rd13, %rd12, 2;
	add.s64 	%rd4, %rd1, %rd13;
	mov.f32 	%f55, 0f00000000;
	@%p5 bra 	$L__BB1_5;
	ld.global.f32 	%f55, [%rd4+-4];
$L__BB1_5:
	setp.lt.s32 	%p6, %r1, 1;
	fma.rn.f32 	%f5, %f55, 0f40000000, %f54;
	fma.rn.f32 	%f6, %f55, 0f00000000, %f54;
	add.s32 	%r6, %r18, 1;
	setp.ge.u32 	%p7, %r6, %r11;
	mad.lo.s32 	%r7, %r9, %r18, %r9;
	cvt.s64.s32 	%rd14, %r7;
	add.s64 	%rd15, %rd14, %rd2;
	shl.b64 	%rd16, %rd15, 2;
	add.s64 	%rd5, %rd1, %rd16;
	mov.f32 	%f56, 0f00000000;
	or.pred  	%p8, %p6, %p7;
	@%p8 bra 	$L__BB1_7;
	ld.global.f32 	%f56, [%rd5+-4];
$L__BB1_7:
	add.f32 	%f9, %f5, %f56;
	sub.f32 	%f10, %f6, %f56;
	or.b32  	%r21, %r3, %r1;
	setp.lt.s32 	%p9, %r21, 0;
	setp.gt.u32 	%p10, %r18, %r11;
	mov.f32 	%f57, 0f00000000;
	or.pred  	%p11, %p9, %p10;
	@%p11 bra 	$L__BB1_9;
	add.s32 	%r22, %r4, %r1;
	mul.wide.s32 	%rd17, %r22, 4;
	add.s64 	%rd18, %rd1, %rd17;
	ld.global.f32 	%f57, [%rd18];
$L__BB1_9:
	fma.rn.f32 	%f13, %f57, 0f00000000, %f9;
	fma.rn.f32 	%f14, %f57, 0f40000000, %f10;
	setp.lt.s32 	%p12, %r1, 0;
	mov.f32 	%f58, 0f00000000;
	@%p12 bra 	$L__BB1_11;
	add.s32 	%r23, %r5, %r1;
	mul.wide.s32 	%rd19, %r23, 4;
	add.s64 	%rd20, %rd1, %rd19;
	ld.global.f32 	%f40, [%rd20];
	mul.f32 	%f58, %f40, 0f00000000;
$L__BB1_11:
	setp.lt.s32 	%p13, %r1, 0;
	setp.ge.u32 	%p14, %r6, %r11;
	add.f32 	%f17, %f13, %f58;
	add.f32 	%f18, %f14, %f58;
	mov.f32 	%f59, 0f00000000;
	or.pred  	%p15, %p13, %p14;
	@%p15 bra 	$L__BB1_13;
	add.s32 	%r24, %r7, %r1;
	mul.wide.s32 	%rd21, %r24, 4;
	add.s64 	%rd22, %rd1, %rd21;
	ld.global.f32 	%f59, [%rd22];
$L__BB1_13:
	setp.gt.u32 	%p16, %r18, %r11;
	fma.rn.f32 	%f21, %f59, 0f00000000, %f17;
	add.f32 	%f43, %f59, %f59;
	sub.f32 	%f22, %f18, %f43;
	add.s32 	%r8, %r1, 1;
	setp.ge.s32 	%p17, %r8, %r9;
	or.b32  	%r25, %r3, %r8;
	setp.lt.s32 	%p18, %r25, 0;
	or.pred  	%p19, %p18, %p16;
	mov.f32 	%f60, 0f00000000;
	or.pred  	%p20, %p19, %p17;
	@%p20 bra 	$L__BB1_15;
	ld.global.f32 	%f60, [%rd3+4];
$L__BB1_15:
	setp.ge.s32 	%p21, %r8, %r9;
	sub.f32 	%f25, %f21, %f60;
	add.f32 	%f26, %f22, %f60;
	setp.lt.s32 	%p22, %r1, -1;
	mov.f32 	%f61, 0f00000000;
	or.pred  	%p23, %p22, %p21;
	@%p23 bra 	$L__BB1_17;
	ld.global.f32 	%f61, [%rd4+4];
$L__BB1_17:
	setp.lt.s32 	%p24, %r1, -1;
	setp.ge.s32 	%p25, %r8, %r9;
	setp.ge.u32 	%p26, %r6, %r11;
	add.f32 	%f46, %f61, %f61;
	sub.f32 	%f29, %f25, %f46;
	fma.rn.f32 	%f30, %f61, 0f00000000, %f26;
	or.pred  	%p27, %p24, %p26;
	mov.f32 	%f62, 0f80000000;
	or.pred  	%p28, %p27, %p25;
	@%p28 bra 	$L__BB1_19;
	ld.global.f32 	%f47, [%rd5+4];
	neg.f32 	%f62, %f47;
$L__BB1_19:
	add.f32 	%f48, %f29, %f62;
	add.f32 	%f49, %f30, %f62;
	mul.f32 	%f50, %f49, %f49;
	fma.rn.f32 	%f51, %f48, %f48, %f50;
	sqrt.rm.f32 	%f52, %f51;
	setp.ge.f32 	%p29, %f52, %f33;
	selp.f32 	%f53, 0f3F800000, 0f00000000, %p29;
	add.s32 	%r26, %r5, %r1;
	cvta.to.global.u64 	%rd23, %rd6;
	mul.wide.s32 	%rd24, %r26, 4;
	add.s64 	%rd25, %rd23, %rd24;
	st.global.f32 	[%rd25], %f53;
$L__BB1_20:
	ret;

}
	// .globl	_ZN3cub18CUB_300001_SM_10006detail11EmptyKernelIvEEvv
.visible .entry _ZN3cub18CUB_300001_SM_10006detail11EmptyKernelIvEEvv()
{


	ret;

}


// ===== COMPILED SASS (sm_100) =====

	.target	sm_100

	.elftype	@"ET_EXEC"


//--------------------- .note.nv.tkinfo           --------------------------
	.section	.note.nv.tkinfo,"",@"SHT_NOTE"
	.sectionflags	@"SHF_NOTE_NV_TKINFO"
	.tkinfo
        /*0018*/ 	.word	0x00000002
        /*0030*/ 	.string	""
        /*0030*/ 	.string	"ptxas"
        /*0030*/ 	.string	"Cuda compilation tools, release 13.0, V13.0.88"
        /*0030*/ 	.string	"Build cuda_13.0.r13.0/compiler.36424714_0"
        /*0030*/ 	.string	"-arch sm_100 -m 64 "



//--------------------- .note.nv.cuinfo           --------------------------
	.section	.note.nv.cuinfo,"",@"SHT_NOTE"
	.sectionflags	@"SHF_NOTE_NV_CUINFO"
        /*0018*/ 	.short	0x0002
        /*001a*/ 	.short	0x0064
        /*001c*/ 	.short	0x0082
	.zero		2


//--------------------- .nv.info                  --------------------------
	.section	.nv.info,"",@"SHT_CUDA_INFO"
	.align	4


	//----- nvinfo : EIATTR_REGCOUNT
	.align		4
        /*0000*/ 	.byte	0x04, 0x2f
        /*0002*/ 	.short	(.L_53 - .L_52)
	.align		4
.L_52:
        /*0004*/ 	.word	index@(_Z4fillPff)
        /*0008*/ 	.word	0x0000000a


	//----- nvinfo : EIATTR_FRAME_SIZE
	.align		4
.L_53:
        /*000c*/ 	.byte	0x04, 0x11
        /*000e*/ 	.short	(.L_55 - .L_54)
	.align		4
.L_54:
        /*0010*/ 	.word	index@(_Z4fillPff)
        /*0014*/ 	.word	0x00000000


	//----- nvinfo : EIATTR_REGCOUNT
	.align		4
.L_55:
        /*0018*/ 	.byte	0x04, 0x2f
        /*001a*/ 	.short	(.L_57 - .L_56)
	.align		4
.L_56:
        /*001c*/ 	.word	index@(_Z13sobelOperatorPKfiifPf)
        /*0020*/ 	.word	0x0000001a


	//----- nvinfo : EIATTR_FRAME_SIZE
	.align		4
.L_57:
        /*0024*/ 	.byte	0x04, 0x11
        /*0026*/ 	.short	(.L_59 - .L_58)
	.align		4
.L_58:
        /*0028*/ 	.word	index@($__internal_0_$__cuda_sm20_sqrt_rd_f32_slowpath)
        /*002c*/ 	.word	0x00000000


	//----- nvinfo : EIATTR_FRAME_SIZE
	.align		4
.L_59:
        /*0030*/ 	.byte	0x04, 0x11
        /*0032*/ 	.short	(.L_61 - .L_60)
	.align		4
.L_60:
        /*0034*/ 	.word	index@(_Z13sobelOperatorPKfiifPf)
        /*0038*/ 	.word	0x00000000


	//----- nvinfo : EIATTR_REGCOUNT
	.align		4
.L_61:
        /*003c*/ 	.byte	0x04, 0x2f
        /*003e*/ 	.short	(.L_63 - .L_62)
	.align		4
.L_62:
        /*0040*/ 	.word	index@(_ZN3cub18CUB_300001_SM_10006detail11EmptyKernelIvEEvv)
        /*0044*/ 	.word	0x00000004


	//----- nvinfo : EIATTR_FRAME_SIZE
	.align		4
.L_63:
        /*0048*/ 	.byte	0x04, 0x11
        /*004a*/ 	.short	(.L_65 - .L_64)
	.align		4
.L_64:
        /*004c*/ 	.word	index@(_ZN3cub18CUB_300001_SM_10006detail11EmptyKernelIvEEvv)
        /*0050*/ 	.word	0x00000000


	//----- nvinfo : EIATTR_MIN_STACK_SIZE
	.align		4
.L_65:
        /*0054*/ 	.byte	0x04, 0x12
        /*0056*/ 	.short	(.L_67 - .L_66)
	.align		4
.L_66:
        /*0058*/ 	.word	index@(_ZN3cub18CUB_300001_SM_10006detail11EmptyKernelIvEEvv)
        /*005c*/ 	.word	0x00000000


	//----- nvinfo : EIATTR_MIN_STACK_SIZE
	.align		4
.L_67:
        /*0060*/ 	.byte	0x04, 0x12
        /*0062*/ 	.short	(.L_69 - .L_68)
	.align		4
.L_68:
        /*0064*/ 	.word	index@(_Z13sobelOperatorPKfiifPf)
        /*0068*/ 	.word	0x00000000


	//----- nvinfo : EIATTR_MIN_STACK_SIZE
	.align		4
.L_69:
        /*006c*/ 	.byte	0x04, 0x12
        /*006e*/ 	.short	(.L_71 - .L_70)
	.align		4
.L_70:
        /*0070*/ 	.word	index@(_Z4fillPff)
        /*0074*/ 	.word	0x00000000
.L_71:


//--------------------- .nv.compat                --------------------------
	.section	.nv.compat,"",@"SHT_CUDA_COMPAT_INFO"
	.align	4
        /*0000*/ 	.byte	0x02, 0x09, 0x00, 0x00, 0x02, 0x02, 0x01, 0x00, 0x02, 0x05, 0x05, 0x00, 0x03, 0x07, 0x01, 0x01
        /*0010*/ 	.byte	0x02, 0x03, 0x00, 0x00, 0x02, 0x06, 0x01, 0x00, 0x04, 0x0b, 0x08, 0x00, 0x01, 0x00, 0x00, 0x00
        /*0020*/ 	.byte	0x00, 0x00, 0x00, 0x00


//--------------------- .nv.info._ZN3cub18CUB_300001_SM_10006detail11EmptyKernelIvEEvv --------------------------
	.section	.nv.info._ZN3cub18CUB_300001_SM_10006detail11EmptyKernelIvEEvv,"",@"SHT_CUDA_INFO"
	.sectionflags	@""
	.align	4


	//----- nvinfo : EIATTR_CUDA_API_VERSION
	.align		4
        /*0000*/ 	.byte	0x04, 0x37
        /*0002*/ 	.short	(.L_73 - .L_72)
.L_72:
        /*0004*/ 	.word	0x00000082


	//----- nvinfo : EIATTR_SPARSE_MMA_MASK
	.align		4
.L_73:
        /*0008*/ 	.byte	0x03, 0x50
        /*000a*/ 	.short	0x0000


	//----- nvinfo : EIATTR_MAXREG_COUNT
	.align		4
        /*000c*/ 	.byte	0x03, 0x1b
        /*000e*/ 	.short	0x00ff


	//----- nvinfo : EIATTR_MERCURY_ISA_VERSION
	.align		4
        /*0010*/ 	.byte	0x03, 0x5f
        /*0012*/ 	.short	0x0101


	//----- nvinfo : EIATTR_VRC_CTA_INIT_COUNT
	.align		4
        /*0014*/ 	.byte	0x02, 0x4a
	.zero		1
	.zero		1


	//----- nvinfo : EIATTR_EXIT_INSTR_OFFSETS
	.align		4
        /*0018*/ 	.byte	0x04, 0x1c
        /*001a*/ 	.short	(.L_75 - .L_74)


	//   ....[0]....
.L_74:
        /*001c*/ 	.word	0x00000010


	//----- nvinfo : EIATTR_SW_WAR
	.align		4
.L_75:
        /*0020*/ 	.byte	0x04, 0x36
        /*0022*/ 	.short	(.L_77 - .L_76)
.L_76:
        /*0024*/ 	.word	0x00000008
.L_77:


//--------------------- .nv.info._Z13sobelOperatorPKfiifPf --------------------------
	.section	.nv.info._Z13sobelOperatorPKfiifPf,"",@"SHT_CUDA_INFO"
	.sectionflags	@""
	.align	4


	//----- nvinfo : EIATTR_CUDA_API_VERSION
	.align		4
        /*0000*/ 	.byte	0x04, 0x37
        /*0002*/ 	.short	(.L_79 - .L_78)
.L_78:
        /*0004*/ 	.word	0x00000082


	//----- nvinfo : EIATTR_KPARAM_INFO
	.align		4
.L_79:
        /*0008*/ 	.byte	0x04, 0x17
        /*000a*/ 	.short	(.L_81 - .L_80)
.L_80:
        /*000c*/ 	.word	0x00000000
        /*0010*/ 	.short	0x0004
        /*0012*/ 	.short	0x0018
        /*0014*/ 	.byte	0x00, 0xf5, 0x21, 0x00


	//----- nvinfo : EIATTR_KPARAM_INFO
	.align		4
.L_81:
        /*0018*/ 	.byte	0x04, 0x17
        /*001a*/ 	.short	(.L_83 - .L_82)
.L_82:
        /*001c*/ 	.word	0x00000000
        /*0020*/ 	.short	0x0003
        /*0022*/ 	.short	0x0010
        /*0024*/ 	.byte	0x00, 0xf0, 0x11, 0x00


	//----- nvinfo : EIATTR_KPARAM_INFO
	.align		4
.L_83:
        /*0028*/ 	.byte	0x04, 0x17
        /*002a*/ 	.short	(.L_85 - .L_84)
.L_84:
        /*002c*/ 	.word	0x00000000
        /*0030*/ 	.short	0x0002
        /*0032*/ 	.short	0x000c
        /*0034*/ 	.byte	0x00, 0xf0, 0x11, 0x00


	//----- nvinfo : EIATTR_KPARAM_INFO
	.align		4
.L_85:
        /*0038*/ 	.byte	0x04, 0x17
        /*003a*/ 	.short	(.L_87 - .L_86)
.L_86:
        /*003c*/ 	.word	0x00000000
        /*0040*/ 	.short	0x0001
        /*0042*/ 	.short	0x0008
        /*0044*/ 	.byte	0x00, 0xf0, 0x11, 0x00


	//----- nvinfo : EIATTR_KPARAM_INFO
	.align		4
.L_87:
        /*0048*/ 	.byte	0x04, 0x17
        /*004a*/ 	.short	(.L_89 - .L_88)
.L_88:
        /*004c*/ 	.word	0x00000000
        /*0050*/ 	.short	0x0000
        /*0052*/ 	.short	0x0000
        /*0054*/ 	.byte	0x00, 0xf5, 0x21, 0x00


	//----- nvinfo : EIATTR_SPARSE_MMA_MASK
	.align		4
.L_89:
        /*0058*/ 	.byte	0x03, 0x50
        /*005a*/ 	.short	0x0000


	//----- nvinfo : EIATTR_MAXREG_COUNT
	.align		4
        /*005c*/ 	.byte	0x03, 0x1b
        /*005e*/ 	.short	0x00ff


	//----- nvinfo : EIATTR_MERCURY_ISA_VERSION
	.align		4
        /*0060*/ 	.byte	0x03, 0x5f
        /*0062*/ 	.short	0x0101


	//----- nvinfo : EIATTR_VRC_CTA_INIT_COUNT
	.align		4
        /*0064*/ 	.byte	0x02, 0x4a
	.zero		1
	.zero		1


	//----- nvinfo : EIATTR_EXIT_INSTR_OFFSETS
	.align		4
        /*0068*/ 	.byte	0x04, 0x1c
        /*006a*/ 	.short	(.L_91 - .L_90)


	//   ....[0]....
.L_90:
        /*006c*/ 	.word	0x000000c0


	//   ....[1]....
        /*0070*/ 	.word	0x000007f0


	//----- nvinfo : EIATTR_CRS_STACK_SIZE
	.align		4
.L_91:
        /*0074*/ 	.byte	0x04, 0x1e
        /*0076*/ 	.short	(.L_93 - .L_92)
.L_92:
        /*0078*/ 	.word	0x00000000


	//----- nvinfo : EIATTR_CBANK_PARAM_SIZE
	.align		4
.L_93:
        /*007c*/ 	.byte	0x03, 0x19
        /*007e*/ 	.short	0x0020


	//----- nvinfo : EIATTR_PARAM_CBANK
	.align		4
        /*0080*/ 	.byte	0x04, 0x0a
        /*0082*/ 	.short	(.L_95 - .L_94)
	.align		4
.L_94:
        /*0084*/ 	.word	index@(.nv.constant0._Z13sobelOperatorPKfiifPf)
        /*0088*/ 	.short	0x0380
        /*008a*/ 	.short	0x0020


	//----- nvinfo : EIATTR_SW_WAR
	.align		4
.L_95:
        /*008c*/ 	.byte	0x04, 0x36
        /*008e*/ 	.short	(.L_97 - .L_96)
.L_96:
        /*0090*/ 	.word	0x00000008
.L_97:


//--------------------- .nv.info._Z4fillPff       --------------------------
	.section	.nv.info._Z4fillPff,"",@"SHT_CUDA_INFO"
	.sectionflags	@""
	.align	4


	//----- nvinfo : EIATTR_CUDA_API_VERSION
	.align		4
        /*0000*/ 	.byte	0x04, 0x37
        /*0002*/ 	.short	(.L_99 - .L_98)
.L_98:
        /*0004*/ 	.word	0x00000082


	//----- nvinfo : EIATTR_KPARAM_INFO
	.align		4
.L_99:
        /*0008*/ 	.byte	0x04, 0x17
        /*000a*/ 	.short	(.L_101 - .L_100)
.L_100:
        /*000c*/ 	.word	0x00000000
        /*0010*/ 	.short	0x0001
        /*0012*/ 	.short	0x0008
        /*0014*/ 	.byte	0x00, 0xf0, 0x11, 0x00


	//----- nvinfo : EIATTR_KPARAM_INFO
	.align		4
.L_101:
        /*0018*/ 	.byte	0x04, 0x17
        /*001a*/ 	.short	(.L_103 - .L_102)
.L_102:
        /*001c*/ 	.word	0x00000000
        /*0020*/ 	.short	0x0000
        /*0022*/ 	.short	0x0000
        /*0024*/ 	.byte	0x00, 0xf5, 0x21, 0x00


	//----- nvinfo : EIATTR_SPARSE_MMA_MASK
	.align		4
.L_103:
        /*0028*/ 	.byte	0x03, 0x50
        /*002a*/ 	.short	0x0000


	//----- nvinfo : EIATTR_MAXREG_COUNT
	.align		4
        /*002c*/ 	.byte	0x03, 0x1b
        /*002e*/ 	.short	0x00ff


	//----- nvinfo : EIATTR_MERCURY_ISA_VERSION
	.align		4
        /*0030*/ 	.byte	0x03, 0x5f
        /*0032*/ 	.short	0x0101


	//----- nvinfo : EIATTR_VRC_CTA_INIT_COUNT
	.align		4
        /*0034*/ 	.byte	0x02, 0x4a
	.zero		1
	.zero		1


	//----- nvinfo : EIATTR_EXIT_INSTR_OFFSETS
	.align		4
        /*0038*/ 	.byte	0x04, 0x1c
        /*003a*/ 	.short	(.L_105 - .L_104)


	//   ....[0]....
.L_104:
        /*003c*/ 	.word	0x00000030


	//   ....[1]....
        /*0040*/ 	.word	0x000000c0


	//----- nvinfo : EIATTR_CBANK_PARAM_SIZE
	.align		4
.L_105:
        /*0044*/ 	.byte	0x03, 0x19
        /*0046*/ 	.short	0x000c


	//----- nvinfo : EIATTR_PARAM_CBANK
	.align		4
        /*0048*/ 	.byte	0x04, 0x0a
        /*004a*/ 	.short	(.L_107 - .L_106)
	.align		4
.L_106:
        /*004c*/ 	.word	index@(.nv.constant0._Z4fillPff)
        /*0050*/ 	.short	0x0380
        /*0052*/ 	.short	0x000c


	//----- nvinfo : EIATTR_SW_WAR
	.align		4
.L_107:
        /*0054*/ 	.byte	0x04, 0x36
        /*0056*/ 	.short	(.L_109 - .L_108)
.L_108:
        /*0058*/ 	.word	0x00000008
.L_109:


//--------------------- .nv.callgraph             --------------------------
	.section	.nv.callgraph,"",@"SHT_CUDA_CALLGRAPH"
	.align	4
	.sectionentsize	8
	.align		4
        /*0000*/ 	.word	0x00000000
	.align		4
        /*0004*/ 	.word	0xffffffff
	.align		4
        /*0008*/ 	.word	0x00000000
	.align		4
        /*000c*/ 	.word	0xfffffffe
	.align		4
        /*0010*/ 	.word	0x00000000
	.align		4
        /*0014*/ 	.word	0xfffffffd
	.align		4
        /*0018*/ 	.word	0x00000000
	.align		4
        /*001c*/ 	.word	0xfffffffc


//--------------------- .nv.constant4             --------------------------
	.section	.nv.constant4,"a",@progbits
	.align	8
	.align		8
.nv.constant4:
        /*0000*/ 	.dword	precalc_xorwow_matrix
	.align		8
        /*0008*/ 	.dword	precalc_xorwow_offset_matrix
	.align		8
        /*0010*/ 	.dword	mrg32k3aM1
	.align		8
        /*0018*/ 	.dword	mrg32k3aM2
	.align		8
        /*0020*/ 	.dword	mrg32k3aM1SubSeq
	.align		8
        /*0028*/ 	.dword	mrg32k3aM2SubSeq
	.align		8
        /*0030*/ 	.dword	mrg32k3aM1Seq
	.align		8
        /*0038*/ 	.dword	mrg32k3aM2Seq
	.align		8
        /*0040*/ 	.dword	_ZN34_INTERNAL_6f4b57eb_4_k_cu_5c0bf09a4cuda3std3__45__cpo5beginE
	.align		8
        /*0048*/ 	.dword	_ZN34_INTERNAL_6f4b57eb_4_k_cu_5c0bf09a4cuda3std3__45__cpo3endE
	.align		8
        /*0050*/ 	.dword	_ZN34_INTERNAL_6f4b57eb_4_k_cu_5c0bf09a4cuda3std3__45__cpo6cbeginE
	.align		8
        /*0058*/ 	.dword	_ZN34_INTERNAL_6f4b57eb_4_k_cu_5c0bf09a4cuda3std3__45__cpo4cendE
	.align		8
        /*0060*/ 	.dword	_ZN34_INTERNAL_6f4b57eb_4_k_cu_5c0bf09a4cuda3std3__45__cpo6rbeginE
	.align		8
        /*0068*/ 	.dword	_ZN34_INTERNAL_6f4b57eb_4_k_cu_5c0bf09a4cuda3std3__45__cpo4rendE
	.align		8
        /*0070*/ 	.dword	_ZN34_INTERNAL_6f4b57eb_4_k_cu_5c0bf09a4cuda3std3__45__cpo7crbeginE
	.align		8
        /*0078*/ 	.dword	_ZN34_INTERNAL_6f4b57eb_4_k_cu_5c0bf09a4cuda3std3__45__cpo5crendE
	.align		8
        /*0080*/ 	.dword	_ZN34_INTERNAL_6f4b57eb_4_k_cu_5c0bf09a4cuda3std3__436_GLOBAL__N__6f4b57eb_4_k_cu_5c0bf09a6ignoreE
	.align		8
        /*0088*/ 	.dword	_ZN34_INTERNAL_6f4b57eb_4_k_cu_5c0bf09a4cuda3std3__419piecewise_constructE
	.align		8
        /*0090*/ 	.dword	_ZN34_INTERNAL_6f4b57eb_4_k_cu_5c0bf09a4cuda3std3__48in_placeE
	.align		8
        /*0098*/ 	.dword	_ZN34_INTERNAL_6f4b57eb_4_k_cu_5c0bf09a4cuda3std3__420unreachable_sentinelE
	.align		8
        /*00a0*/ 	.dword	_ZN34_INTERNAL_6f4b57eb_4_k_cu_5c0bf09a4cuda3std3__47nulloptE
	.align		8
        /*00a8*/ 	.dword	_ZN34_INTERNAL_6f4b57eb_4_k_cu_5c0bf09a4cuda3std3__48unexpectE
	.align		8
        /*00b0*/ 	.dword	_ZN34_INTERNAL_6f4b57eb_4_k_cu_5c0bf09a4cuda3std6ranges3__45__cpo4swapE
	.align		8
        /*00b8*/ 	.dword	_ZN34_INTERNAL_6f4b57eb_4_k_cu_5c0bf09a4cuda3std6ranges3__45__cpo9iter_moveE
	.align		8
        /*00c0*/ 	.dword	_ZN34_INTERNAL_6f4b57eb_4_k_cu_5c0bf09a4cuda3std6ranges3__45__cpo5beginE
	.align		8
        /*00c8*/ 	.dword	_ZN34_INTERNAL_6f4b57eb_4_k_cu_5c0bf09a4cuda3std6ranges3__45__cpo3endE
	.align		8
        /*00d0*/ 	.dword	_ZN34_INTERNAL_6f4b57eb_4_k_cu_5c0bf09a4cuda3std6ranges3__45__cpo6cbeginE
	.align		8
        /*00d8*/ 	.dword	_ZN34_INTERNAL_6f4b57eb_4_k_cu_5c0bf09a4cuda3std6ranges3__45__cpo4cendE
	.align		8
        /*00e0*/ 	.dword	_ZN34_INTERNAL_6f4b57eb_4_k_cu_5c0bf09a4cuda3std6ranges3__45__cpo7advanceE
	.align		8
        /*00e8*/ 	.dword	_ZN34_INTERNAL_6f4b57eb_4_k_cu_5c0bf09a4cuda3std6ranges3__45__cpo9iter_swapE
	.align		8
        /*00f0*/ 	.dword	_ZN34_INTERNAL_6f4b57eb_4_k_cu_5c0bf09a4cuda3std6ranges3__45__cpo4nextE
	.align		8
        /*00f8*/ 	.dword	_ZN34_INTERNAL_6f4b57eb_4_k_cu_5c0bf09a4cuda3std6ranges3__45__cpo4prevE
	.align		8
        /*0100*/ 	.dword	_ZN34_INTERNAL_6f4b57eb_4_k_cu_5c0bf09a4cuda3std6ranges3__45__cpo4dataE
	.align		8
        /*0108*/ 	.dword	_ZN34_INTERNAL_6f4b57eb_4_k_cu_5c0bf09a4cuda3std6ranges3__45__cpo5cdataE
	.align		8
        /*0110*/ 	.dword	_ZN34_INTERNAL_6f4b57eb_4_k_cu_5c0bf09a4cuda3std6ranges3__45__cpo4sizeE
	.align		8
        /*0118*/ 	.dword	_ZN34_INTERNAL_6f4b57eb_4_k_cu_5c0bf09a4cuda3std6ranges3__45__cpo5ssizeE
	.align		8
        /*0120*/ 	.dword	_ZN34_INTERNAL_6f4b57eb_4_k_cu_5c0bf09a4cuda3std6ranges3__45__cpo8distanceE
	.align		8
        /*0128*/ 	.dword	_ZN34_INTERNAL_6f4b57eb_4_k_cu_5c0bf09a6thrust24THRUST_300001_SM_1000_NS8cuda_cub3parE
	.align		8
        /*0130*/ 	.dword	_ZN34_INTERNAL_6f4b57eb_4_k_cu_5c0bf09a6thrust24THRUST_300001_SM_1000_NS8cuda_cub10par_nosyncE
	.align		8
        /*0138*/ 	.dword	_ZN34_INTERNAL_6f4b57eb_4_k_cu_5c0bf09a6thrust24THRUST_300001_SM_1000_NS6system6detail10sequential3seqE
	.align		8
        /*0140*/ 	.dword	_ZN34_INTERNAL_6f4b57eb_4_k_cu_5c0bf09a6thrust24THRUST_300001_SM_1000_NS12placeholders2_1E
	.align		8
        /*0148*/ 	.dword	_ZN34_INTERNAL_6f4b57eb_4_k_cu_5c0bf09a6thrust24THRUST_300001_SM_1000_NS12placeholders2_2E
	.align		8
        /*0150*/ 	.dword	_ZN34_INTERNAL_6f4b57eb_4_k_cu_5c0bf09a6thrust24THRUST_300001_SM_1000_NS12placeholders2_3E
	.align		8
        /*0158*/ 	.dword	_ZN34_INTERNAL_6f4b57eb_4_k_cu_5c0bf09a6thrust24THRUST_300001_SM_1000_NS12placeholders2_4E
	.align		8
        /*0160*/ 	.dword	_ZN34_INTERNAL_6f4b57eb_4_k_cu_5c0bf09a6thrust24THRUST_300001_SM_1000_NS12placeholders2_5E
	.align		8
        /*0168*/ 	.dword	_ZN34_INTERNAL_6f4b57eb_4_k_cu_5c0bf09a6thrust24THRUST_300001_SM_1000_NS12placeholders2_6E
	.align		8
        /*0170*/ 	.dword	_ZN34_INTERNAL_6f4b57eb_4_k_cu_5c0bf09a6thrust24THRUST_300001_SM_1000_NS12placeholders2_7E
	.align		8
        /*0178*/ 	.dword	_ZN34_INTERNAL_6f4b57eb_4_k_cu_5c0bf09a6thrust24THRUST_300001_SM_1000_NS12placeholders2_8E
	.align		8
        /*0180*/ 	.dword	_ZN34_INTERNAL_6f4b57eb_4_k_cu_5c0bf09a6thrust24THRUST_300001_SM_1000_NS12placeholders2_9E
	.align		8
        /*0188*/ 	.dword	_ZN34_INTERNAL_6f4b57eb_4_k_cu_5c0bf09a6thrust24THRUST_300001_SM_1000_NS12placeholders3_10E
	.align		8
        /*0190*/ 	.dword	_ZN34_INTERNAL_6f4b57eb_4_k_cu_5c0bf09a6thrust24THRUST_300001_SM_1000_NS3seqE


//--------------------- .nv.constant3             --------------------------
	.section	.nv.constant3,"a",@progbits
	.align	8
.nv.constant3:
	.type		__cr_lgamma_table,@object
	.size		__cr_lgamma_table,(.L_8 - __cr_lgamma_table)
__cr_lgamma_table:
        /*0000*/ 	.byte	0x00, 0x00, 0x00, 0x00, 0x00, 0x00, 0x00, 0x00, 0x00, 0x00, 0x00, 0x00, 0x00, 0x00, 0x00, 0x00
        /*0010*/ 	.byte	0xef, 0x39, 0xfa, 0xfe, 0x42, 0x2e, 0xe6, 0x3f, 0x02, 0x20, 0x2a, 0xfa, 0x0b, 0xab, 0xfc, 0x3f
        /*0020*/ 	.byte	0xf9, 0x2c, 0x92, 0x7c, 0xa7, 0x6c, 0x09, 0x40, 0xc9, 0x79, 0x44, 0x3c, 0x64, 0x26, 0x13, 0x40
        /*0030*/ 	.byte	0xca, 0x01, 0xcf, 0x3a, 0x27, 0x51, 0x1a, 0x40, 0x30, 0xcc, 0x2d, 0xf3, 0xe1, 0x0c, 0x21, 0x40
        /*0040*/ 	.byte	0x0d, 0xb7, 0xfc, 0x82, 0x8e, 0x35, 0x25, 0x40
.L_8:


//--------------------- .text._ZN3cub18CUB_300001_SM_10006detail11EmptyKernelIvEEvv --------------------------
	.section	.text._ZN3cub18CUB_300001_SM_10006detail11EmptyKernelIvEEvv,"ax",@progbits
	.align	128
        .global         _ZN3cub18CUB_300001_SM_10006detail11EmptyKernelIvEEvv
        .type           _ZN3cub18CUB_300001_SM_10006detail11EmptyKernelIvEEvv,@function
        .size           _ZN3cub18CUB_300001_SM_10006detail11EmptyKernelIvEEvv,(.L_x_9 - _ZN3cub18CUB_300001_SM_10006detail11EmptyKernelIvEEvv)
        .other          _ZN3cub18CUB_300001_SM_10006detail11EmptyKernelIvEEvv,@"STO_CUDA_ENTRY STV_DEFAULT"
_ZN3cub18CUB_300001_SM_10006detail11EmptyKernelIvEEvv:
.text._ZN3cub18CUB_300001_SM_10006detail11EmptyKernelIvEEvv:
[----:B------:R-:W-:Y:S01]  /*0000*/  LDC R1, c[0x0][0x37c] ;  /* 0x0000df00ff017b82 */ /* 0x000fe20000000800 */
[----:B------:R-:W-:Y:S05]  /*0010*/  EXIT ;  /* 0x000000000000794d */ /* 0x000fea0003800000 */
.L_x_0:
[----:B------:R-:W-:-:S00]  /*0020*/  BRA `(.L_x_0) ;  /* 0xfffffffc00fc7947 */ /* 0x000fc0000383ffff */
[----:B------:R-:W-:-:S00]  /*0030*/  NOP ;  /* 0x0000000000007918 */ /* 0x000fc00000000000 */
        /* <DEDUP_REMOVED lines=12> */
.L_x_9:


//--------------------- .text._Z13sobelOperatorPKfiifPf --------------------------
	.section	.text._Z13sobelOperatorPKfiifPf,"ax",@progbits
	.align	128
        .global         _Z13sobelOperatorPKfiifPf
        .type           _Z13sobelOperatorPKfiifPf,@function
        .size           _Z13sobelOperatorPKfiifPf,(.L_x_8 - _Z13sobelOperatorPKfiifPf)
        .other          _Z13sobelOperatorPKfiifPf,@"STO_CUDA_ENTRY STV_DEFAULT"
_Z13sobelOperatorPKfiifPf:
.text._Z13sobelOperatorPKfiifPf:
[----:B------:R-:W-:Y:S01]  /*0000*/  LDC R1, c[0x0][0x37c] ;  /* 0x0000df00ff017b82 */ /* 0x000fe20000000800 */
[----:B------:R-:W0:Y:S01]  /*0010*/  S2R R6, SR_TID.Y ;  /* 0x0000000000067919 */ /* 0x000e220000002200 */
[----:B------:R-:W1:Y:S06]  /*0020*/  LDCU UR4, c[0x0][0x360] ;  /* 0x00006c00ff0477ac */ /* 0x000e6c0008000800 */
[----:B------:R-:W2:Y:S01]  /*0030*/  LDC.64 R2, c[0x0][0x388] ;  /* 0x0000e200ff027b82 */ /* 0x000ea20000000a00 */
[----:B------:R-:W0:Y:S01]  /*0040*/  S2R R5, SR_CTAID.Y ;  /* 0x0000000000057919 */ /* 0x000e220000002600 */
[----:B------:R-:W0:Y:S01]  /*0050*/  LDCU UR5, c[0x0][0x364] ;  /* 0x00006c80ff0577ac */ /* 0x000e220008000800 */
[----:B------:R-:W1:Y:S01]  /*0060*/  S2R R11, SR_TID.X ;  /* 0x00000000000b7919 */ /* 0x000e620000002100 */
[----:B------:R-:W1:Y:S01]  /*0070*/  S2R R0, SR_CTAID.X ;  /* 0x0000000000007919 */ /* 0x000e620000002500 */
[----:B0-----:R-:W-:-:S05]  /*0080*/  IMAD R6, R5, UR5, R6 ;  /* 0x0000000505067c24 */ /* 0x001fca000f8e0206 */
[----:B--2---:R-:W-:Y:S01]  /*0090*/  ISETP.GE.AND P0, PT, R6, R3, PT ;  /* 0x000000030600720c */ /* 0x004fe20003f06270 */
[----:B-1----:R-:W-:-:S05]  /*00a0*/  IMAD R11, R0, UR4, R11 ;  /* 0x00000004000b7c24 */ /* 0x002fca000f8e020b */
[----:B------:R-:W-:-:S13]  /*00b0*/  ISETP.GE.OR P0, PT, R11, R2, P0 ;  /* 0x000000020b00720c */ /* 0x000fda0000706670 */
[----:B------:R-:W-:Y:S05]  /*00c0*/  @P0 EXIT ;  /* 0x000000000000094d */ /* 0x000fea0003800000 */
[C---:B------:R-:W-:Y:S01]  /*00d0*/  IADD3 R0, PT, PT, R6.reuse, -0x1, RZ ;  /* 0xffffffff06007810 */ /* 0x040fe20007ffe0ff */
[----:B------:R-:W0:Y:S01]  /*00e0*/  LDCU.64 UR6, c[0x0][0x380] ;  /* 0x00007000ff0677ac */ /* 0x000e220008000a00 */
[C---:B------:R-:W-:Y:S01]  /*00f0*/  ISETP.GT.U32.AND P1, PT, R6.reuse, R3, PT ;  /* 0x000000030600720c */ /* 0x040fe20003f24070 */
[-C--:B------:R-:W-:Y:S01]  /*0100*/  IMAD R10, R6, R2.reuse, RZ ;  /* 0x00000002060a7224 */ /* 0x080fe200078e02ff */
[----:B------:R-:W-:Y:S01]  /*0110*/  LOP3.LUT R4, R0, R11, RZ, 0xfc, !PT ;  /* 0x0000000b00047212 */ /* 0x000fe200078efcff */
[----:B------:R-:W1:Y:S01]  /*0120*/  LDCU.64 UR4, c[0x0][0x358] ;  /* 0x00006b00ff0477ac */ /* 0x000e620008000a00 */
[----:B------:R-:W-:Y:S02]  /*0130*/  IADD3 R8, PT, PT, R6, 0x1, RZ ;  /* 0x0000000106087810 */ /* 0x000fe40007ffe0ff */
[----:B------:R-:W-:Y:S01]  /*0140*/  ISETP.LT.OR P2, PT, R4, RZ, P1 ;  /* 0x000000ff0400720c */ /* 0x000fe20000f41670 */
[----:B------:R-:W-:Y:S01]  /*0150*/  IMAD R4, R0, R2, RZ ;  /* 0x0000000200047224 */ /* 0x000fe200078e02ff */
[----:B------:R-:W-:-:S02]  /*0160*/  ISETP.GE.AND P3, PT, R11, RZ, PT ;  /* 0x000000ff0b00720c */ /* 0x000fc40003f66270 */
[----:B------:R-:W-:Y:S02]  /*0170*/  SHF.R.S32.HI R13, RZ, 0x1f, R11 ;  /* 0x0000001fff0d7819 */ /* 0x000fe4000001140b */
[CC--:B------:R-:W-:Y:S02]  /*0180*/  IADD3 R7, P4, PT, R11.reuse, R4.reuse, RZ ;  /* 0x000000040b077210 */ /* 0x0c0fe40007f9e0ff */
[----:B------:R-:W-:Y:S01]  /*0190*/  ISETP.GE.U32.AND P0, PT, R8, R3, PT ;  /* 0x000000030800720c */ /* 0x000fe20003f06070 */
[----:B------:R-:W-:Y:S01]  /*01a0*/  IMAD.MOV.U32 R3, RZ, RZ, RZ ;  /* 0x000000ffff037224 */ /* 0x000fe200078e00ff */
[----:B------:R-:W-:Y:S02]  /*01b0*/  LEA.HI.X.SX32 R8, R4, R13, 0x1, P4 ;  /* 0x0000000d04087211 */ /* 0x000fe400020f0eff */
[C---:B------:R-:W-:Y:S01]  /*01c0*/  ISETP.LT.OR P5, PT, R11.reuse, RZ, P0 ;  /* 0x000000ff0b00720c */ /* 0x040fe200007a1670 */
[----:B------:R-:W2:Y:S01]  /*01d0*/  @!P2 LDC.64 R18, c[0x0][0x380] ;  /* 0x0000e000ff12ab82 */ /* 0x000ea20000000a00 */
[----:B------:R-:W-:-:S02]  /*01e0*/  @!P2 IADD3 R5, PT, PT, R11, R4, RZ ;  /* 0x000000040b05a210 */ /* 0x000fc40007ffe0ff */
[----:B0-----:R-:W-:Y:S01]  /*01f0*/  LEA R4, P4, R7, UR6, 0x2 ;  /* 0x0000000607047c11 */ /* 0x001fe2000f8810ff */
[----:B------:R-:W-:-:S04]  /*0200*/  IMAD R16, R6, R2, R2 ;  /* 0x0000000206107224 */ /* 0x000fc800078e0202 */
[----:B------:R-:W0:Y:S01]  /*0210*/  @P3 LDC.64 R14, c[0x0][0x380] ;  /* 0x0000e000ff0e3b82 */ /* 0x000e220000000a00 */
[----:B------:R-:W-:Y:S01]  /*0220*/  IADD3 R20, P6, PT, R11, R16, RZ ;  /* 0x000000100b147210 */ /* 0x000fe20007fde0ff */
[----:B--2---:R-:W-:Y:S01]  /*0230*/  @!P2 IMAD.WIDE R18, R5, 0x4, R18 ;  /* 0x000000040512a825 */ /* 0x004fe200078e0212 */
[----:B------:R-:W-:Y:S02]  /*0240*/  LEA.HI.X R5, R7, UR7, R8, 0x2, P4 ;  /* 0x0000000707057c11 */ /* 0x000fe4000a0f1408 */
[----:B------:R-:W-:-:S03]  /*0250*/  IADD3 R7, PT, PT, R11, -0x1, RZ ;  /* 0xffffffff0b077810 */ /* 0x000fc60007ffe0ff */
[----:B------:R-:W2:Y:S01]  /*0260*/  @!P5 LDC.64 R8, c[0x0][0x380] ;  /* 0x0000e000ff08db82 */ /* 0x000ea20000000a00 */
[----:B-1----:R1:W3:Y:S01]  /*0270*/  @!P2 LDG.E R3, desc[UR4][R18.64] ;  /* 0x000000041203a981 */ /* 0x0022e2000c1e1900 */
[----:B------:R-:W-:Y:S02]  /*0280*/  IADD3 R12, P2, PT, R11, R10, RZ ;  /* 0x0000000a0b0c7210 */ /* 0x000fe40007f5e0ff */
[----:B------:R-:W-:Y:S02]  /*0290*/  LOP3.LUT R7, R0, R7, RZ, 0xfc, !PT ;  /* 0x0000000700077212 */ /* 0x000fe400078efcff */
[-C--:B------:R-:W-:Y:S02]  /*02a0*/  LEA.HI.X.SX32 R21, R10, R13.reuse, 0x1, P2 ;  /* 0x0000000d0a157211 */ /* 0x080fe400010f0eff */
[C---:B------:R-:W-:Y:S02]  /*02b0*/  LEA R6, P2, R12.reuse, UR6, 0x2 ;  /* 0x000000060c067c11 */ /* 0x040fe4000f8410ff */
[----:B------:R-:W-:Y:S01]  /*02c0*/  ISETP.GE.AND P4, PT, R7, RZ, PT ;  /* 0x000000ff0700720c */ /* 0x000fe20003f86270 */
[----:B-1----:R-:W-:Y:S01]  /*02d0*/  HFMA2 R19, -RZ, RZ, 0, 0 ;  /* 0x00000000ff137431 */ /* 0x002fe200000001ff */
[----:B------:R-:W-:Y:S01]  /*02e0*/  LEA.HI.X R7, R12, UR7, R21, 0x2, P2 ;  /* 0x000000070c077c11 */ /* 0x000fe200090f1415 */
[----:B------:R-:W-:Y:S01]  /*02f0*/  @P3 IMAD.IADD R21, R11, 0x1, R10 ;  /* 0x000000010b153824 */ /* 0x000fe200078e020a */
[----:B------:R-:W-:-:S02]  /*0300*/  LEA.HI.X.SX32 R13, R16, R13, 0x1, P6 ;  /* 0x0000000d100d7211 */ /* 0x000fc400030f0eff */
[C---:B------:R-:W-:Y:S02]  /*0310*/  LEA R12, P2, R20.reuse, UR6, 0x2 ;  /* 0x00000006140c7c11 */ /* 0x040fe4000f8410ff */
[C---:B------:R-:W-:Y:S02]  /*0320*/  ISETP.GE.AND P6, PT, R11.reuse, 0x1, PT ;  /* 0x000000010b00780c */ /* 0x040fe40003fc6270 */
[----:B------:R-:W-:Y:S02]  /*0330*/  LEA.HI.X R13, R20, UR7, R13, 0x2, P2 ;  /* 0x00000007140d7c11 */ /* 0x000fe400090f140d */
[C---:B------:R-:W-:Y:S01]  /*0340*/  ISETP.LT.OR P2, PT, R11.reuse, 0x1, P0 ;  /* 0x000000010b00780c */ /* 0x040fe20000741670 */
[----:B------:R-:W4:Y:S01]  /*0350*/  @P4 LDG.E R18, desc[UR4][R4.64+-0x4] ;  /* 0xfffffc0404124981 */ /* 0x000f22000c1e1900 */
[C---:B------:R-:W-:Y:S02]  /*0360*/  IADD3 R17, PT, PT, R11.reuse, 0x1, RZ ;  /* 0x000000010b117810 */ /* 0x040fe40007ffe0ff */
[----:B------:R-:W-:Y:S01]  /*0370*/  @!P5 IADD3 R23, PT, PT, R11, R16, RZ ;  /* 0x000000100b17d210 */ /* 0x000fe20007ffe0ff */
[----:B------:R-:W-:Y:S01]  /*0380*/  IMAD.MOV.U32 R16, RZ, RZ, RZ ;  /* 0x000000ffff107224 */ /* 0x000fe200078e00ff */
[----:B------:R-:W-:Y:S01]  /*0390*/  LOP3.LUT R0, R0, R17, RZ, 0xfc, !PT ;  /* 0x0000001100007212 */ /* 0x000fe200078efcff */
[----:B0-----:R-:W-:-:S02]  /*03a0*/  @P3 IMAD.WIDE R14, R21, 0x4, R14 ;  /* 0x00000004150e3825 */ /* 0x001fc400078e020e */
[----:B------:R-:W5:Y:S01]  /*03b0*/  @P6 LDG.E R19, desc[UR4][R6.64+-0x4] ;  /* 0xfffffc0406136981 */ /* 0x000f62000c1e1900 */
[----:B------:R-:W-:Y:S02]  /*03c0*/  ISETP.LT.OR P1, PT, R0, RZ, P1 ;  /* 0x000000ff0000720c */ /* 0x000fe40000f21670 */
[----:B------:R-:W-:Y:S01]  /*03d0*/  ISETP.LT.OR P0, PT, R11, -0x1, P0 ;  /* 0xffffffff0b00780c */ /* 0x000fe20000701670 */
[----:B------:R-:W3:Y:S01]  /*03e0*/  @!P2 LDG.E R16, desc[UR4][R12.64+-0x4] ;  /* 0xfffffc040c10a981 */ /* 0x000ee2000c1e1900 */
[----:B------:R-:W-:Y:S01]  /*03f0*/  MOV R21, RZ ;  /* 0x000000ff00157202 */ /* 0x000fe20000000f00 */
[----:B--2---:R-:W-:Y:S01]  /*0400*/  @!P5 IMAD.WIDE R8, R23, 0x4, R8 ;  /* 0x000000041708d825 */ /* 0x004fe200078e0208 */
[CC--:B------:R-:W-:Y:S01]  /*0410*/  ISETP.GE.AND P2, PT, R17.reuse, R2.reuse, PT ;  /* 0x000000021100720c */ /* 0x0c0fe20003f46270 */
[----:B------:R-:W2:Y:S01]  /*0420*/  @P3 LDG.E R14, desc[UR4][R14.64] ;  /* 0x000000040e0e3981 */ /* 0x000ea2000c1e1900 */
[CC--:B------:R-:W-:Y:S02]  /*0430*/  ISETP.GE.OR P1, PT, R17.reuse, R2.reuse, P1 ;  /* 0x000000021100720c */ /* 0x0c0fe40000f26670 */
[----:B------:R-:W-:Y:S01]  /*0440*/  ISETP.GE.OR P0, PT, R17, R2, P0 ;  /* 0x000000021100720c */ /* 0x000fe20000706670 */
[----:B------:R-:W-:Y:S01]  /*0450*/  HFMA2 R2, -RZ, RZ, 0, 0 ;  /* 0x00000000ff027431 */ /* 0x000fe200000001ff */
[----:B------:R-:W-:Y:S01]  /*0460*/  ISETP.LT.OR P2, PT, R11, -0x1, P2 ;  /* 0xffffffff0b00780c */ /* 0x000fe20001741670 */
[----:B------:R0:W2:Y:S01]  /*0470*/  @!P5 LDG.E R21, desc[UR4][R8.64] ;  /* 0x000000040815d981 */ /* 0x0000a2000c1e1900 */
[----:B------:R-:W-:-:S07]  /*0480*/  MOV R17, RZ ;  /* 0x000000ff00117202 */ /* 0x000fce0000000f00 */
[----:B------:R1:W2:Y:S04]  /*0490*/  @!P1 LDG.E R2, desc[UR4][R4.64+0x4] ;  /* 0x0000040404029981 */ /* 0x0002a8000c1e1900 */
[----:B------:R-:W2:Y:S04]  /*04a0*/  @!P2 LDG.E R17, desc[UR4][R6.64+0x4] ;  /* 0x000004040611a981 */ /* 0x000ea8000c1e1900 */
[----:B------:R-:W2:Y:S01]  /*04b0*/  @!P0 LDG.E R12, desc[UR4][R12.64+0x4] ;  /* 0x000004040c0c8981 */ /* 0x000ea2000c1e1900 */
[----:B------:R-:W-:Y:S02]  /*04c0*/  IMAD.MOV.U32 R0, RZ, RZ, RZ ;  /* 0x000000ffff007224 */ /* 0x000fe400078e00ff */
[----:B0-----:R-:W-:Y:S01]  /*04d0*/  HFMA2 R8, -RZ, RZ, 0, 0 ;  /* 0x00000000ff087431 */ /* 0x001fe200000001ff */
[----:B------:R-:W-:Y:S01]  /*04e0*/  BSSY.RECONVERGENT B0, `(.L_x_1) ;  /* 0x000002a000007945 */ /* 0x000fe20003800200 */
[----:B----4-:R-:W-:-:S04]  /*04f0*/  @P4 FADD R0, RZ, R18 ;  /* 0x00000012ff004221 */ /* 0x010fc80000000000 */
[--C-:B-----5:R-:W-:Y:S01]  /*0500*/  FFMA R15, RZ, R19, R0.reuse ;  /* 0x00000013ff0f7223 */ /* 0x120fe20000000000 */
[----:B------:R-:W-:-:S03]  /*0510*/  FFMA R19, R19, 2, R0 ;  /* 0x4000000013137823 */ /* 0x000fc60000000000 */
[--C-:B---3--:R-:W-:Y:S01]  /*0520*/  FADD R18, R15, -R16.reuse ;  /* 0x800000100f127221 */ /* 0x108fe20000000000 */
[----:B------:R-:W-:Y:S01]  /*0530*/  FADD R0, R19, R16 ;  /* 0x0000001013007221 */ /* 0x000fe20000000000 */
[----:B--2---:R-:W-:Y:S02]  /*0540*/  @P3 FMUL R8, RZ, R14 ;  /* 0x0000000eff083220 */ /* 0x004fe40000400000 */
[----:B------:R-:W-:Y:S01]  /*0550*/  FFMA R9, R3, 2, R18 ;  /* 0x4000000003097823 */ /* 0x000fe20000000012 */
[----:B-1----:R-:W-:-:S03]  /*0560*/  FFMA R5, RZ, R3, R0 ;  /* 0x00000003ff057223 */ /* 0x002fc60000000000 */
[--C-:B------:R-:W-:Y:S01]  /*0570*/  FADD R4, R9, R8.reuse ;  /* 0x0000000809047221 */ /* 0x100fe20000000000 */
[----:B------:R-:W-:Y:S01]  /*0580*/  FADD R3, R21, R21 ;  /* 0x0000001515037221 */ /* 0x000fe20000000000 */
[----:B------:R-:W-:-:S03]  /*0590*/  FADD R0, R5, R8 ;  /* 0x0000000805007221 */ /* 0x000fc60000000000 */
[----:B------:R-:W-:Y:S01]  /*05a0*/  FADD R3, R4, -R3 ;  /* 0x8000000304037221 */ /* 0x000fe20000000000 */
[----:B------:R-:W-:-:S03]  /*05b0*/  FFMA R21, RZ, R21, R0 ;  /* 0x00000015ff157223 */ /* 0x000fc60000000000 */
[--C-:B------:R-:W-:Y:S01]  /*05c0*/  FADD R0, R3, R2.reuse ;  /* 0x0000000203007221 */ /* 0x100fe20000000000 */
[----:B------:R-:W-:Y:S01]  /*05d0*/  MOV R3, 0x80000000 ;  /* 0x8000000000037802 */ /* 0x000fe20000000f00 */
[----:B------:R-:W-:Y:S02]  /*05e0*/  FADD R2, R21, -R2 ;  /* 0x8000000215027221 */ /* 0x000fe40000000000 */
[----:B------:R-:W-:Y:S01]  /*05f0*/  FFMA R0, RZ, R17, R0 ;  /* 0x00000011ff007223 */ /* 0x000fe20000000000 */
[----:B------:R-:W-:Y:S01]  /*0600*/  FADD R17, R17, R17 ;  /* 0x0000001111117221 */ /* 0x000fe20000000000 */
[----:B------:R-:W-:-:S03]  /*0610*/  @!P0 FADD R3, -R12, -RZ ;  /* 0x800000ff0c038221 */ /* 0x000fc60000000100 */
[----:B------:R-:W-:Y:S01]  /*0620*/  FADD R2, R2, -R17 ;  /* 0x8000001102027221 */ /* 0x000fe20000000000 */
[----:B------:R-:W-:-:S03]  /*0630*/  FADD R0, R0, R3 ;  /* 0x0000000300007221 */ /* 0x000fc60000000000 */
[----:B------:R-:W-:Y:S01]  /*0640*/  FADD R3, R2, R3 ;  /* 0x0000000302037221 */ /* 0x000fe20000000000 */
[----:B------:R-:W-:-:S04]  /*0650*/  FMUL R0, R0, R0 ;  /* 0x0000000000007220 */ /* 0x000fc80000400000 */
[----:B------:R-:W-:-:S05]  /*0660*/  FFMA R4, R3, R3, R0 ;  /* 0x0000000303047223 */ /* 0x000fca0000000000 */
[----:B------:R-:W-:-:S04]  /*0670*/  IADD3 R0, PT, PT, R4, -0xd000000, RZ ;  /* 0xf300000004007810 */ /* 0x000fc80007ffe0ff */
[----:B------:R-:W-:-:S13]  /*0680*/  ISETP.GT.U32.AND P0, PT, R0, 0x727fffff, PT ;  /* 0x727fffff0000780c */ /* 0x000fda0003f04070 */
[----:B------:R-:W-:Y:S05]  /*0690*/  @!P0 BRA `(.L_x_2) ;  /* 0x0000000000148947 */ /* 0x000fea0003800000 */
[----:B------:R-:W-:Y:S01]  /*06a0*/  BSSY.RECONVERGENT B1, `(.L_x_3) ;  /* 0x0000003000017945 */ /* 0x000fe20003800200 */
[----:B------:R-:W-:-:S07]  /*06b0*/  MOV R6, 0x6d0 ;  /* 0x000006d000067802 */ /* 0x000fce0000000f00 */
[----:B------:R-:W-:Y:S05]  /*06c0*/  CALL.REL.NOINC `($__internal_0_$__cuda_sm20_sqrt_rd_f32_slowpath) ;  /* 0x00000000004c7944 */ /* 0x000fea0003c00000 */
[----:B------:R-:W-:Y:S05]  /*06d0*/  BSYNC.RECONVERGENT B1 ;  /* 0x0000000000017941 */ /* 0x000fea0003800200 */
.L_x_3:
[----:B------:R-:W-:Y:S05]  /*06e0*/  BRA `(.L_x_4) ;  /* 0x0000000000247947 */ /* 0x000fea0003800000 */
.L_x_2:
[----:B------:R-:W0:Y:S02]  /*06f0*/  MUFU.RSQ R0, R4 ;  /* 0x0000000400007308 */ /* 0x000e240000001400 */
[----:B0-----:R-:W-:Y:S01]  /*0700*/  FMUL.FTZ R2, R4, R0 ;  /* 0x0000000004027220 */ /* 0x001fe20000410000 */
[----:B------:R-:W-:-:S03]  /*0710*/  FMUL.FTZ R0, R0, 0.5 ;  /* 0x3f00000000007820 */ /* 0x000fc60000410000 */
[----:B------:R-:W-:-:S04]  /*0720*/  FADD.FTZ R3, -R2, -RZ ;  /* 0x800000ff02037221 */ /* 0x000fc80000010100 */
[----:B------:R-:W-:-:S04]  /*0730*/  FFMA R3, R0, R3, 0.5 ;  /* 0x3f00000000037423 */ /* 0x000fc80000000003 */
[----:B------:R-:W-:-:S04]  /*0740*/  FFMA R3, R2, R3, R2 ;  /* 0x0000000302037223 */ /* 0x000fc80000000002 */
[----:B------:R-:W-:-:S04]  /*0750*/  FADD.FTZ R2, -R3, -RZ ;  /* 0x800000ff03027221 */ /* 0x000fc80000010100 */
[----:B------:R-:W-:-:S04]  /*0760*/  FFMA R2, R3, R2, R4 ;  /* 0x0000000203027223 */ /* 0x000fc80000000004 */
[----:B------:R-:W-:-:S07]  /*0770*/  FFMA.RM R0, R0, R2, R3 ;  /* 0x0000000200007223 */ /* 0x000fce0000004003 */
.L_x_4:
[----:B------:R-:W-:Y:S05]  /*0780*/  BSYNC.RECONVERGENT B0 ;  /* 0x0000000000007941 */ /* 0x000fea0003800200 */
.L_x_1:
[----:B------:R-:W0:Y:S01]  /*0790*/  LDC.64 R2, c[0x0][0x398] ;  /* 0x0000e600ff027b82 */ /* 0x000e220000000a00 */
[----:B------:R-:W1:Y:S01]  /*07a0*/  LDCU UR6, c[0x0][0x390] ;  /* 0x00007200ff0677ac */ /* 0x000e620008000800 */
[----:B------:R-:W-:Y:S01]  /*07b0*/  IMAD.IADD R11, R11, 0x1, R10 ;  /* 0x000000010b0b7824 */ /* 0x000fe200078e020a */
[----:B-1----:R-:W-:-:S03]  /*07c0*/  FSET.BF.GE.AND R5, R0, UR6, PT ;  /* 0x0000000600057c0a */ /* 0x002fc6000b806000 */
[----:B0-----:R-:W-:-:S05]  /*07d0*/  IMAD.WIDE R2, R11, 0x4, R2 ;  /* 0x000000040b027825 */ /* 0x001fca00078e0202 */
[----:B------:R-:W-:Y:S01]  /*07e0*/  STG.E desc[UR4][R2.64], R5 ;  /* 0x0000000502007986 */ /* 0x000fe2000c101904 */
[----:B------:R-:W-:Y:S05]  /*07f0*/  EXIT ;  /* 0x000000000000794d */ /* 0x000fea0003800000 */
        .weak           $__internal_0_$__cuda_sm20_sqrt_rd_f32_slowpath
        .type           $__internal_0_$__cuda_sm20_sqrt_rd_f32_slowpath,@function
        .size           $__internal_0_$__cuda_sm20_sqrt_rd_f32_slowpath,(.L_x_8 - $__internal_0_$__cuda_sm20_sqrt_rd_f32_slowpath)
$__internal_0_$__cuda_sm20_sqrt_rd_f32_slowpath:
[----:B------:R-:W-:-:S13]  /*0800*/  LOP3.LUT P0, RZ, R4, 0x7fffffff, RZ, 0xc0, !PT ;  /* 0x7fffffff04ff7812 */ /* 0x000fda000780c0ff */
[----:B------:R-:W-:Y:S01]  /*0810*/  @!P0 MOV R2, R4 ;  /* 0x0000000400028202 */ /* 0x000fe20000000f00 */
[----:B------:R-:W-:Y:S06]  /*0820*/  @!P0 BRA `(.L_x_5) ;  /* 0x0000000000548947 */ /* 0x000fec0003800000 */
[----:B------:R-:W-:Y:S02]  /*0830*/  FSETP.GEU.FTZ.AND P0, PT, R4, RZ, PT ;  /* 0x000000ff0400720b */ /* 0x000fe40003f1e000 */
[----:B------:R-:W-:-:S11]  /*0840*/  MOV R0, R4 ;  /* 0x0000000400007202 */ /* 0x000fd60000000f00 */
[----:B------:R-:W-:Y:S01]  /*0850*/  @!P0 MOV R2, 0x7fffffff ;  /* 0x7fffffff00028802 */ /* 0x000fe20000000f00 */
[----:B------:R-:W-:Y:S06]  /*0860*/  @!P0 BRA `(.L_x_5) ;  /* 0x0000000000448947 */ /* 0x000fec0003800000 */
[----:B------:R-:W-:-:S13]  /*0870*/  FSETP.GTU.FTZ.AND P0, PT, |R0|, +INF , PT ;  /* 0x7f8000000000780b */ /* 0x000fda0003f1c200 */
[----:B------:R-:W-:Y:S01]  /*0880*/  @P0 FADD.FTZ R2, R0, 1 ;  /* 0x3f80000000020421 */ /* 0x000fe20000010000 */
[----:B------:R-:W-:Y:S06]  /*0890*/  @P0 BRA `(.L_x_5) ;  /* 0x0000000000380947 */ /* 0x000fec0003800000 */
[----:B------:R-:W-:-:S13]  /*08a0*/  FSETP.NEU.FTZ.AND P0, PT, |R0|, +INF , PT ;  /* 0x7f8000000000780b */ /* 0x000fda0003f1d200 */
[----:B------:R-:W-:Y:S01]  /*08b0*/  @!P0 IMAD.MOV.U32 R2, RZ, RZ, R0 ;  /* 0x000000ffff028224 */ /* 0x000fe200078e0000 */
[----:B------:R-:W-:Y:S06]  /*08c0*/  @!P0 BRA `(.L_x_5) ;  /* 0x00000000002c8947 */ /* 0x000fec0003800000 */
[----:B------:R-:W-:-:S04]  /*08d0*/  FFMA R0, R0, 1.84467440737095516160e+19, RZ ;  /* 0x5f80000000007823 */ /* 0x000fc800000000ff */
        /* <DEDUP_REMOVED lines=8> */
[----:B------:R-:W-:-:S04]  /*0960*/  FFMA.RM R2, R3, R2, R5 ;  /* 0x0000000203027223 */ /* 0x000fc80000004005 */
[----:B------:R-:W-:-:S07]  /*0970*/  FMUL.FTZ R2, R2, 2.3283064365386962891e-10 ;  /* 0x2f80000002027820 */ /* 0x000fce0000410000 */
.L_x_5:
[----:B------:R-:W-:Y:S01]  /*0980*/  HFMA2 R3, -RZ, RZ, 0, 0 ;  /* 0x00000000ff037431 */ /* 0x000fe200000001ff */
[----:B------:R-:W-:Y:S02]  /*0990*/  MOV R0, R2 ;  /* 0x0000000200007202 */ /* 0x000fe40000000f00 */
[----:B------:R-:W-:-:S04]  /*09a0*/  MOV R2, R6 ;  /* 0x0000000600027202 */ /* 0x000fc80000000f00 */
[----:B------:R-:W-:Y:S05]  /*09b0*/  RET.REL.NODEC R2 `(_Z13sobelOperatorPKfiifPf) ;  /* 0xfffffff402907950 */ /* 0x000fea0003c3ffff */
.L_x_6:
        /* <DEDUP_REMOVED lines=12> */
.L_x_8:


//--------------------- .text._Z4fillPff          --------------------------
	.section	.text._Z4fillPff,"ax",@progbits
	.align	128
        .global         _Z4fillPff
        .type           _Z4fillPff,@function
        .size           _Z4fillPff,(.L_x_11 - _Z4fillPff)
        .other          _Z4fillPff,@"STO_CUDA_ENTRY STV_DEFAULT"
_Z4fillPff:
.text._Z4fillPff:
[----:B------:R-:W-:Y:S01]  /*0000*/  LDC R1, c[0x0][0x37c] ;  /* 0x0000df00ff017b82 */ /* 0x000fe20000000800 */
[----:B------:R-:W0:Y:S02]  /*0010*/  S2R R0, SR_CTAID.X ;  /* 0x0000000000007919 */ /* 0x000e240000002500 */
[----:B0-----:R-:W-:-:S13]  /*0020*/  ISETP.GT.U32.AND P0, PT, R0, 0x1ff, PT ;  /* 0x000001ff0000780c */ /* 0x001fda0003f04070 */
[----:B------:R-:W-:Y:S05]  /*0030*/  @P0 EXIT ;  /* 0x000000000000094d */ /* 0x000fea0003800000 */
[----:B------:R-:W0:Y:S01]  /*0040*/  S2R R5, SR_TID.X ;  /* 0x0000000000057919 */ /* 0x000e220000002100 */
[----:B------:R-:W1:Y:S01]  /*0050*/  LDC.64 R2, c[0x0][0x380] ;  /* 0x0000e000ff027b82 */ /* 0x000e620000000a00 */
[----:B------:R-:W2:Y:S01]  /*0060*/  LDCU.64 UR4, c[0x0][0x358] ;  /* 0x00006b00ff0477ac */ /* 0x000ea20008000a00 */
[----:B------:R-:W-:-:S06]  /*0070*/  IMAD R0, R0, 0x19000, RZ ;  /* 0x0001900000007824 */ /* 0x000fcc00078e02ff */
[----:B------:R-:W2:Y:S01]  /*0080*/  LDC R7, c[0x0][0x388] ;  /* 0x0000e200ff077b82 */ /* 0x000ea20000000800 */
[----:B0-----:R-:W-:-:S05]  /*0090*/  LOP3.LUT R5, R0, R5, RZ, 0xfc, !PT ;  /* 0x0000000500057212 */ /* 0x001fca00078efcff */
[----:B-1----:R-:W-:-:S05]  /*00a0*/  IMAD.WIDE.U32 R2, R5, 0x4, R2 ;  /* 0x0000000405027825 */ /* 0x002fca00078e0002 */
[----:B--2---:R-:W-:Y:S01]  /*00b0*/  STG.E desc[UR4][R2.64], R7 ;  /* 0x0000000702007986 */ /* 0x004fe2000c101904 */
[----:B------:R-:W-:Y:S05]  /*00c0*/  EXIT ;  /* 0x000000000000794d */ /* 0x000fea0003800000 */
.L_x_7:
        /* <DEDUP_REMOVED lines=11> */
.L_x_11:


//--------------------- .nv.global.init           --------------------------
	.section	.nv.global.init,"aw",@progbits
	.align	4
.nv.global.init:
	.type		mrg32k3aM1SubSeq,@object
	.size		mrg32k3aM1SubSeq,(mrg32k3aM2SubSeq - mrg32k3aM1SubSeq)
mrg32k3aM1SubSeq:
        /*0000*/ 	.byte	0x0b, 0xcc, 0xee, 0x04, 0x73, 0x29, 0x8b, 0x6f, 0xf6, 0x53, 0x03, 0xf6, 0x23, 0xf6, 0xea, 0xda
        /* <DEDUP_REMOVED lines=125> */
	.type		mrg32k3aM2SubSeq,@object
	.size		mrg32k3aM2SubSeq,(mrg32k3aM1 - mrg32k3aM2SubSeq)
mrg32k3aM2SubSeq:
        /* <DEDUP_REMOVED lines=126> */
	.type		mrg32k3aM1,@object
	.size		mrg32k3aM1,(mrg32k3aM1Seq - mrg32k3aM1)
mrg32k3aM1:
        /* <DEDUP_REMOVED lines=144> */
	.type		mrg32k3aM1Seq,@object
	.size		mrg32k3aM1Seq,(mrg32k3aM2 - mrg32k3aM1Seq)
mrg32k3aM1Seq:
        /* <DEDUP_REMOVED lines=144> */
	.type		mrg32k3aM2,@object
	.size		mrg32k3aM2,(mrg32k3aM2Seq - mrg32k3aM2)
mrg32k3aM2:
        /* <DEDUP_REMOVED lines=144> */
	.type		mrg32k3aM2Seq,@object
	.size		mrg32k3aM2Seq,(precalc_xorwow_matrix - mrg32k3aM2Seq)
mrg32k3aM2Seq:
        /* <DEDUP_REMOVED lines=144> */
	.type		precalc_xorwow_matrix,@object
	.size		precalc_xorwow_matrix,(precalc_xorwow_offset_matrix - precalc_xorwow_matrix)
precalc_xorwow_matrix:
        /* <DEDUP_REMOVED lines=6400> */
	.type		precalc_xorwow_offset_matrix,@object
	.size		precalc_xorwow_offset_matrix,(.L_1 - precalc_xorwow_offset_matrix)
precalc_xorwow_offset_matrix:
        /* <DEDUP_REMOVED lines=6400> */
.L_1:


//--------------------- .nv.shared.reserved.0     --------------------------
	.section	.nv.shared.reserved.0,"aw",@nobits
	.weak		__nv_reservedSMEM_offset_0_alias
	.size		__nv_reservedSMEM_offset_0_alias, 0, 64
	.other		__nv_reservedSMEM_offset_0_alias,@"STO_CUDA_RESERVED_SHARED STV_DEFAULT"
__nv_reservedSMEM_offset_0_alias:
	.zero		0
	.zero		64


//--------------------- .nv.global                --------------------------
	.section	.nv.global,"aw",@nobits
.nv.global:
	.type		_ZN34_INTERNAL_6f4b57eb_4_k_cu_5c0bf09a6thrust24THRUST_300001_SM_1000_NS3seqE,@object
	.size		_ZN34_INTERNAL_6f4b57eb_4_k_cu_5c0bf09a6thrust24THRUST_300001_SM_1000_NS3seqE,(_ZN34_INTERNAL_6f4b57eb_4_k_cu_5c0bf09a4cuda3std3__48in_placeE - _ZN34_INTERNAL_6f4b57eb_4_k_cu_5c0bf09a6thrust24THRUST_300001_SM_1000_NS3seqE)
_ZN34_INTERNAL_6f4b57eb_4_k_cu_5c0bf09a6thrust24THRUST_300001_SM_1000_NS3seqE:
	.zero		1
	.type		_ZN34_INTERNAL_6f4b57eb_4_k_cu_5c0bf09a4cuda3std3__48in_placeE,@object
	.size		_ZN34_INTERNAL_6f4b57eb_4_k_cu_5c0bf09a4cuda3std3__48in_placeE,(_ZN34_INTERNAL_6f4b57eb_4_k_cu_5c0bf09a4cuda3std6ranges3__45__cpo4sizeE - _ZN34_INTERNAL_6f4b57eb_4_k_cu_5c0bf09a4cuda3std3__48in_placeE)
_ZN34_INTERNAL_6f4b57eb_4_k_cu_5c0bf09a4cuda3std3__48in_placeE:
	.zero		1
	.type		_ZN34_INTERNAL_6f4b57eb_4_k_cu_5c0bf09a4cuda3std6ranges3__45__cpo4sizeE,@object
	.size		_ZN34_INTERNAL_6f4b57eb_4_k_cu_5c0bf09a4cuda3std6ranges3__45__cpo4sizeE,(_ZN34_INTERNAL_6f4b57eb_4_k_cu_5c0bf09a6thrust24THRUST_300001_SM_1000_NS12placeholders2_3E - _ZN34_INTERNAL_6f4b57eb_4_k_cu_5c0bf09a4cuda3std6ranges3__45__cpo4sizeE)
_ZN34_INTERNAL_6f4b57eb_4_k_cu_5c0bf09a4cuda3std6ranges3__45__cpo4sizeE:
	.zero		1
	.type		_ZN34_INTERNAL_6f4b57eb_4_k_cu_5c0bf09a6thrust24THRUST_300001_SM_1000_NS12placeholders2_3E,@object
	.size		_ZN34_INTERNAL_6f4b57eb_4_k_cu_5c0bf09a6thrust24THRUST_300001_SM_1000_NS12placeholders2_3E,(_ZN34_INTERNAL_6f4b57eb_4_k_cu_5c0bf09a4cuda3std3__45__cpo6cbeginE - _ZN34_INTERNAL_6f4b57eb_4_k_cu_5c0bf09a6thrust24THRUST_300001_SM_1000_NS12placeholders2_3E)
_ZN34_INTERNAL_6f4b57eb_4_k_cu_5c0bf09a6thrust24THRUST_300001_SM_1000_NS12placeholders2_3E:
	.zero		1
	.type		_ZN34_INTERNAL_6f4b57eb_4_k_cu_5c0bf09a4cuda3std3__45__cpo6cbeginE,@object
	.size		_ZN34_INTERNAL_6f4b57eb_4_k_cu_5c0bf09a4cuda3std3__45__cpo6cbeginE,(_ZN34_INTERNAL_6f4b57eb_4_k_cu_5c0bf09a4cuda3std6ranges3__45__cpo6cbeginE - _ZN34_INTERNAL_6f4b57eb_4_k_cu_5c0bf09a4cuda3std3__45__cpo6cbeginE)
_ZN34_INTERNAL_6f4b57eb_4_k_cu_5c0bf09a4cuda3std3__45__cpo6cbeginE:
	.zero		1
	.type		_ZN34_INTERNAL_6f4b57eb_4_k_cu_5c0bf09a4cuda3std6ranges3__45__cpo6cbeginE,@object
	.size		_ZN34_INTERNAL_6f4b57eb_4_k_cu_5c0bf09a4cuda3std6ranges3__45__cpo6cbeginE,(_ZN34_INTERNAL_6f4b57eb_4_k_cu_5c0bf09a6thrust24THRUST_300001_SM_1000_NS12placeholders2_7E - _ZN34_INTERNAL_6f4b57eb_4_k_cu_5c0bf09a4cuda3std6ranges3__45__cpo6cbeginE)
_ZN34_INTERNAL_6f4b57eb_4_k_cu_5c0bf09a4cuda3std6ranges3__45__cpo6cbeginE:
	.zero		1
	.type		_ZN34_INTERNAL_6f4b57eb_4_k_cu_5c0bf09a6thrust24THRUST_300001_SM_1000_NS12placeholders2_7E,@object
	.size		_ZN34_INTERNAL_6f4b57eb_4_k_cu_5c0bf09a6thrust24THRUST_300001_SM_1000_NS12placeholders2_7E,(_ZN34_INTERNAL_6f4b57eb_4_k_cu_5c0bf09a4cuda3std3__45__cpo7crbeginE - _ZN34_INTERNAL_6f4b57eb_4_k_cu_5c0bf09a6thrust24THRUST_300001_SM_1000_NS12placeholders2_7E)
_ZN34_INTERNAL_6f4b57eb_4_k_cu_5c0bf09a6thrust24THRUST_300001_SM_1000_NS12placeholders2_7E:
	.zero		1
	.type		_ZN34_INTERNAL_6f4b57eb_4_k_cu_5c0bf09a4cuda3std3__45__cpo7crbeginE,@object
	.size		_ZN34_INTERNAL_6f4b57eb_4_k_cu_5c0bf09a4cuda3std3__45__cpo7crbeginE,(_ZN34_INTERNAL_6f4b57eb_4_k_cu_5c0bf09a4cuda3std6ranges3__45__cpo4nextE - _ZN34_INTERNAL_6f4b57eb_4_k_cu_5c0bf09a4cuda3std3__45__cpo7crbeginE)
_ZN34_INTERNAL_6f4b57eb_4_k_cu_5c0bf09a4cuda3std3__45__cpo7crbeginE:
	.zero		1
	.type		_ZN34_INTERNAL_6f4b57eb_4_k_cu_5c0bf09a4cuda3std6ranges3__45__cpo4nextE,@object
	.size		_ZN34_INTERNAL_6f4b57eb_4_k_cu_5c0bf09a4cuda3std6ranges3__45__cpo4nextE,(_ZN34_INTERNAL_6f4b57eb_4_k_cu_5c0bf09a4cuda3std6ranges3__45__cpo4swapE - _ZN34_INTERNAL_6f4b57eb_4_k_cu_5c0bf09a4cuda3std6ranges3__45__cpo4nextE)
_ZN34_INTERNAL_6f4b57eb_4_k_cu_5c0bf09a4cuda3std6ranges3__45__cpo4nextE:
	.zero		1
	.type		_ZN34_INTERNAL_6f4b57eb_4_k_cu_5c0bf09a4cuda3std6ranges3__45__cpo4swapE,@object
	.size		_ZN34_INTERNAL_6f4b57eb_4_k_cu_5c0bf09a4cuda3std6ranges3__45__cpo4swapE,(_ZN34_INTERNAL_6f4b57eb_4_k_cu_5c0bf09a6thrust24THRUST_300001_SM_1000_NS8cuda_cub10par_nosyncE - _ZN34_INTERNAL_6f4b57eb_4_k_cu_5c0bf09a4cuda3std6ranges3__45__cpo4swapE)
_ZN34_INTERNAL_6f4b57eb_4_k_cu_5c0bf09a4cuda3std6ranges3__45__cpo4swapE:
	.zero		1
	.type		_ZN34_INTERNAL_6f4b57eb_4_k_cu_5c0bf09a6thrust24THRUST_300001_SM_1000_NS8cuda_cub10par_nosyncE,@object
	.size		_ZN34_INTERNAL_6f4b57eb_4_k_cu_5c0bf09a6thrust24THRUST_300001_SM_1000_NS8cuda_cub10par_nosyncE,(_ZN34_INTERNAL_6f4b57eb_4_k_cu_5c0bf09a6thrust24THRUST_300001_SM_1000_NS12placeholders2_9E - _ZN34_INTERNAL_6f4b57eb_4_k_cu_5c0bf09a6thrust24THRUST_300001_SM_1000_NS8cuda_cub10par_nosyncE)
_ZN34_INTERNAL_6f4b57eb_4_k_cu_5c0bf09a6thrust24THRUST_300001_SM_1000_NS8cuda_cub10par_nosyncE:
	.zero		1
	.type		_ZN34_INTERNAL_6f4b57eb_4_k_cu_5c0bf09a6thrust24THRUST_300001_SM_1000_NS12placeholders2_9E,@object
	.size		_ZN34_INTERNAL_6f4b57eb_4_k_cu_5c0bf09a6thrust24THRUST_300001_SM_1000_NS12placeholders2_9E,(_ZN34_INTERNAL_6f4b57eb_4_k_cu_5c0bf09a4cuda3std3__436_GLOBAL__N__6f4b57eb_4_k_cu_5c0bf09a6ignoreE - _ZN34_INTERNAL_6f4b57eb_4_k_cu_5c0bf09a6thrust24THRUST_300001_SM_1000_NS12placeholders2_9E)
_ZN34_INTERNAL_6f4b57eb_4_k_cu_5c0bf09a6thrust24THRUST_300001_SM_1000_NS12placeholders2_9E:
	.zero		1
	.type		_ZN34_INTERNAL_6f4b57eb_4_k_cu_5c0bf09a4cuda3std3__436_GLOBAL__N__6f4b57eb_4_k_cu_5c0bf09a6ignoreE,@object
	.size		_ZN34_INTERNAL_6f4b57eb_4_k_cu_5c0bf09a4cuda3std3__436_GLOBAL__N__6f4b57eb_4_k_cu_5c0bf09a6ignoreE,(_ZN34_INTERNAL_6f4b57eb_4_k_cu_5c0bf09a4cuda3std6ranges3__45__cpo4dataE - _ZN34_INTERNAL_6f4b57eb_4_k_cu_5c0bf09a4cuda3std3__436_GLOBAL__N__6f4b57eb_4_k_cu_5c0bf09a6ignoreE)
_ZN34_INTERNAL_6f4b57eb_4_k_cu_5c0bf09a4cuda3std3__436_GLOBAL__N__6f4b57eb_4_k_cu_5c0bf09a6ignoreE:
	.zero		1
	.type		_ZN34_INTERNAL_6f4b57eb_4_k_cu_5c0bf09a4cuda3std6ranges3__45__cpo4dataE,@object
	.size		_ZN34_INTERNAL_6f4b57eb_4_k_cu_5c0bf09a4cuda3std6ranges3__45__cpo4dataE,(_ZN34_INTERNAL_6f4b57eb_4_k_cu_5c0bf09a6thrust24THRUST_300001_SM_1000_NS12placeholders2_1E - _ZN34_INTERNAL_6f4b57eb_4_k_cu_5c0bf09a4cuda3std6ranges3__45__cpo4dataE)
_ZN34_INTERNAL_6f4b57eb_4_k_cu_5c0bf09a4cuda3std6ranges3__45__cpo4dataE:
	.zero		1
	.type		_ZN34_INTERNAL_6f4b57eb_4_k_cu_5c0bf09a6thrust24THRUST_300001_SM_1000_NS12placeholders2_1E,@object
	.size		_ZN34_INTERNAL_6f4b57eb_4_k_cu_5c0bf09a6thrust24THRUST_300001_SM_1000_NS12placeholders2_1E,(_ZN34_INTERNAL_6f4b57eb_4_k_cu_5c0bf09a4cuda3std3__45__cpo5beginE - _ZN34_INTERNAL_6f4b57eb_4_k_cu_5c0bf09a6thrust24THRUST_300001_SM_1000_NS12placeholders2_1E)
_ZN34_INTERNAL_6f4b57eb_4_k_cu_5c0bf09a6thrust24THRUST_300001_SM_1000_NS12placeholders2_1E:
	.zero		1
	.type		_ZN34_INTERNAL_6f4b57eb_4_k_cu_5c0bf09a4cuda3std3__45__cpo5beginE,@object
	.size		_ZN34_INTERNAL_6f4b57eb_4_k_cu_5c0bf09a4cuda3std3__45__cpo5beginE,(_ZN34_INTERNAL_6f4b57eb_4_k_cu_5c0bf09a4cuda3std6ranges3__45__cpo5beginE - _ZN34_INTERNAL_6f4b57eb_4_k_cu_5c0bf09a4cuda3std3__45__cpo5beginE)
_ZN34_INTERNAL_6f4b57eb_4_k_cu_5c0bf09a4cuda3std3__45__cpo5beginE:
	.zero		1
	.type		_ZN34_INTERNAL_6f4b57eb_4_k_cu_5c0bf09a4cuda3std6ranges3__45__cpo5beginE,@object
	.size		_ZN34_INTERNAL_6f4b57eb_4_k_cu_5c0bf09a4cuda3std6ranges3__45__cpo5beginE,(_ZN34_INTERNAL_6f4b57eb_4_k_cu_5c0bf09a6thrust24THRUST_300001_SM_1000_NS12placeholders2_5E - _ZN34_INTERNAL_6f4b57eb_4_k_cu_5c0bf09a4cuda3std6ranges3__45__cpo5beginE)
_ZN34_INTERNAL_6f4b57eb_4_k_cu_5c0bf09a4cuda3std6ranges3__45__cpo5beginE:
	.zero		1
	.type		_ZN34_INTERNAL_6f4b57eb_4_k_cu_5c0bf09a6thrust24THRUST_300001_SM_1000_NS12placeholders2_5E,@object
	.size		_ZN34_INTERNAL_6f4b57eb_4_k_cu_5c0bf09a6thrust24THRUST_300001_SM_1000_NS12placeholders2_5E,(_ZN34_INTERNAL_6f4b57eb_4_k_cu_5c0bf09a4cuda3std3__45__cpo6rbeginE - _ZN34_INTERNAL_6f4b57eb_4_k_cu_5c0bf09a6thrust24THRUST_300001_SM_1000_NS12placeholders2_5E)
_ZN34_INTERNAL_6f4b57eb_4_k_cu_5c0bf09a6thrust24THRUST_300001_SM_1000_NS12placeholders2_5E:
	.zero		1
	.type		_ZN34_INTERNAL_6f4b57eb_4_k_cu_5c0bf09a4cuda3std3__45__cpo6rbeginE,@object
	.size		_ZN34_INTERNAL_6f4b57eb_4_k_cu_5c0bf09a4cuda3std3__45__cpo6rbeginE,(_ZN34_INTERNAL_6f4b57eb_4_k_cu_5c0bf09a4cuda3std6ranges3__45__cpo7advanceE - _ZN34_INTERNAL_6f4b57eb_4_k_cu_5c0bf09a4cuda3std3__45__cpo6rbeginE)
_ZN34_INTERNAL_6f4b57eb_4_k_cu_5c0bf09a4cuda3std3__45__cpo6rbeginE:
	.zero		1
	.type		_ZN34_INTERNAL_6f4b57eb_4_k_cu_5c0bf09a4cuda3std6ranges3__45__cpo7advanceE,@object
	.size		_ZN34_INTERNAL_6f4b57eb_4_k_cu_5c0bf09a4cuda3std6ranges3__45__cpo7advanceE,(_ZN34_INTERNAL_6f4b57eb_4_k_cu_5c0bf09a4cuda3std3__47nulloptE - _ZN34_INTERNAL_6f4b57eb_4_k_cu_5c0bf09a4cuda3std6ranges3__45__cpo7advanceE)
_ZN34_INTERNAL_6f4b57eb_4_k_cu_5c0bf09a4cuda3std6ranges3__45__cpo7advanceE:
	.zero		1
	.type		_ZN34_INTERNAL_6f4b57eb_4_k_cu_5c0bf09a4cuda3std3__47nulloptE,@object
	.size		_ZN34_INTERNAL_6f4b57eb_4_k_cu_5c0bf09a4cuda3std3__47nulloptE,(_ZN34_INTERNAL_6f4b57eb_4_k_cu_5c0bf09a4cuda3std6ranges3__45__cpo8distanceE - _ZN34_INTERNAL_6f4b57eb_4_k_cu_5c0bf09a4cuda3std3__47nulloptE)
_ZN34_INTERNAL_6f4b57eb_4_k_cu_5c0bf09a4cuda3std3__47nulloptE:
	.zero		1
	.type		_ZN34_INTERNAL_6f4b57eb_4_k_cu_5c0bf09a4cuda3std6ranges3__45__cpo8distanceE,@object
	.size		_ZN34_INTERNAL_6f4b57eb_4_k_cu_5c0bf09a4cuda3std6ranges3__45__cpo8distanceE,(_ZN34_INTERNAL_6f4b57eb_4_k_cu_5c0bf09a6thrust24THRUST_300001_SM_1000_NS12placeholders3_10E - _ZN34_INTERNAL_6f4b57eb_4_k_cu_5c0bf09a4cuda3std6ranges3__45__cpo8distanceE)
_ZN34_INTERNAL_6f4b57eb_4_k_cu_5c0bf09a4cuda3std6ranges3__45__cpo8distanceE:
	.zero		1
	.type		_ZN34_INTERNAL_6f4b57eb_4_k_cu_5c0bf09a6thrust24THRUST_300001_SM_1000_NS12placeholders3_10E,@object
	.size		_ZN34_INTERNAL_6f4b57eb_4_k_cu_5c0bf09a6thrust24THRUST_300001_SM_1000_NS12placeholders3_10E,(_ZN34_INTERNAL_6f4b57eb_4_k_cu_5c0bf09a4cuda3std3__419piecewise_constructE - _ZN34_INTERNAL_6f4b57eb_4_k_cu_5c0bf09a6thrust24THRUST_300001_SM_1000_NS12placeholders3_10E)
_ZN34_INTERNAL_6f4b57eb_4_k_cu_5c0bf09a6thrust24THRUST_300001_SM_1000_NS12placeholders3_10E:
	.zero		1
	.type		_ZN34_INTERNAL_6f4b57eb_4_k_cu_5c0bf09a4cuda3std3__419piecewise_constructE,@object
	.size		_ZN34_INTERNAL_6f4b57eb_4_k_cu_5c0bf09a4cuda3std3__419piecewise_constructE,(_ZN34_INTERNAL_6f4b57eb_4_k_cu_5c0bf09a4cuda3std6ranges3__45__cpo5cdataE - _ZN34_INTERNAL_6f4b57eb_4_k_cu_5c0bf09a4cuda3std3__419piecewise_constructE)
_ZN34_INTERNAL_6f4b57eb_4_k_cu_5c0bf09a4cuda3std3__419piecewise_constructE:
	.zero		1
	.type		_ZN34_INTERNAL_6f4b57eb_4_k_cu_5c0bf09a4cuda3std6ranges3__45__cpo5cdataE,@object
	.size		_ZN34_INTERNAL_6f4b57eb_4_k_cu_5c0bf09a4cuda3std6ranges3__45__cpo5cdataE,(_ZN34_INTERNAL_6f4b57eb_4_k_cu_5c0bf09a6thrust24THRUST_300001_SM_1000_NS12placeholders2_2E - _ZN34_INTERNAL_6f4b57eb_4_k_cu_5c0bf09a4cuda3std6ranges3__45__cpo5cdataE)
_ZN34_INTERNAL_6f4b57eb_4_k_cu_5c0bf09a4cuda3std6ranges3__45__cpo5cdataE:
	.zero		1
	.type		_ZN34_INTERNAL_6f4b57eb_4_k_cu_5c0bf09a6thrust24THRUST_300001_SM_1000_NS12placeholders2_2E,@object
	.size		_ZN34_INTERNAL_6f4b57eb_4_k_cu_5c0bf09a6thrust24THRUST_300001_SM_1000_NS12placeholders2_2E,(_ZN34_INTERNAL_6f4b57eb_4_k_cu_5c0bf09a4cuda3std3__45__cpo3endE - _ZN34_INTERNAL_6f4b57eb_4_k_cu_5c0bf09a6thrust24THRUST_300001_SM_1000_NS12placeholders2_2E)
_ZN34_INTERNAL_6f4b57eb_4_k_cu_5c0bf09a6thrust24THRUST_300001_SM_1000_NS12placeholders2_2E:
	.zero		1
	.type		_ZN34_INTERNAL_6f4b57eb_4_k_cu_5c0bf09a4cuda3std3__45__cpo3endE,@object
	.size		_ZN34_INTERNAL_6f4b57eb_4_k_cu_5c0bf09a4cuda3std3__45__cpo3endE,(_ZN34_INTERNAL_6f4b57eb_4_k_cu_5c0bf09a4cuda3std6ranges3__45__cpo3endE - _ZN34_INTERNAL_6f4b57eb_4_k_cu_5c0bf09a4cuda3std3__45__cpo3endE)
_ZN34_INTERNAL_6f4b57eb_4_k_cu_5c0bf09a4cuda3std3__45__cpo3endE:
	.zero		1
	.type		_ZN34_INTERNAL_6f4b57eb_4_k_cu_5c0bf09a4cuda3std6ranges3__45__cpo3endE,@object
	.size		_ZN34_INTERNAL_6f4b57eb_4_k_cu_5c0bf09a4cuda3std6ranges3__45__cpo3endE,(_ZN34_INTERNAL_6f4b57eb_4_k_cu_5c0bf09a6thrust24THRUST_300001_SM_1000_NS12placeholders2_6E - _ZN34_INTERNAL_6f4b57eb_4_k_cu_5c0bf09a4cuda3std6ranges3__45__cpo3endE)
_ZN34_INTERNAL_6f4b57eb_4_k_cu_5c0bf09a4cuda3std6ranges3__45__cpo3endE:
	.zero		1
	.type		_ZN34_INTERNAL_6f4b57eb_4_k_cu_5c0bf09a6thrust24THRUST_300001_SM_1000_NS12placeholders2_6E,@object
	.size		_ZN34_INTERNAL_6f4b57eb_4_k_cu_5c0bf09a6thrust24THRUST_300001_SM_1000_NS12placeholders2_6E,(_ZN34_INTERNAL_6f4b57eb_4_k_cu_5c0bf09a4cuda3std3__45__cpo4rendE - _ZN34_INTERNAL_6f4b57eb_4_k_cu_5c0bf09a6thrust24THRUST_300001_SM_1000_NS12placeholders2_6E)
_ZN34_INTERNAL_6f4b57eb_4_k_cu_5c0bf09a6thrust24THRUST_300001_SM_1000_NS12placeholders2_6E:
	.zero		1
	.type		_ZN34_INTERNAL_6f4b57eb_4_k_cu_5c0bf09a4cuda3std3__45__cpo4rendE,@object
	.size		_ZN34_INTERNAL_6f4b57eb_4_k_cu_5c0bf09a4cuda3std3__45__cpo4rendE,(_ZN34_INTERNAL_6f4b57eb_4_k_cu_5c0bf09a4cuda3std6ranges3__45__cpo9iter_swapE - _ZN34_INTERNAL_6f4b57eb_4_k_cu_5c0bf09a4cuda3std3__45__cpo4rendE)
_ZN34_INTERNAL_6f4b57eb_4_k_cu_5c0bf09a4cuda3std3__45__cpo4rendE:
	.zero		1
	.type		_ZN34_INTERNAL_6f4b57eb_4_k_cu_5c0bf09a4cuda3std6ranges3__45__cpo9iter_swapE,@object
	.size		_ZN34_INTERNAL_6f4b57eb_4_k_cu_5c0bf09a4cuda3std6ranges3__45__cpo9iter_swapE,(_ZN34_INTERNAL_6f4b57eb_4_k_cu_5c0bf09a4cuda3std3__48unexpectE - _ZN34_INTERNAL_6f4b57eb_4_k_cu_5c0bf09a4cuda3std6ranges3__45__cpo9iter_swapE)
_ZN34_INTERNAL_6f4b57eb_4_k_cu_5c0bf09a4cuda3std6ranges3__45__cpo9iter_swapE:
	.zero		1
	.type		_ZN34_INTERNAL_6f4b57eb_4_k_cu_5c0bf09a4cuda3std3__48unexpectE,@object
	.size		_ZN34_INTERNAL_6f4b57eb_4_k_cu_5c0bf09a4cuda3std3__48unexpectE,(_ZN34_INTERNAL_6f4b57eb_4_k_cu_5c0bf09a6thrust24THRUST_300001_SM_1000_NS8cuda_cub3parE - _ZN34_INTERNAL_6f4b57eb_4_k_cu_5c0bf09a4cuda3std3__48unexpectE)
_ZN34_INTERNAL_6f4b57eb_4_k_cu_5c0bf09a4cuda3std3__48unexpectE:
	.zero		1
	.type		_ZN34_INTERNAL_6f4b57eb_4_k_cu_5c0bf09a6thrust24THRUST_300001_SM_1000_NS8cuda_cub3parE,@object
	.size		_ZN34_INTERNAL_6f4b57eb_4_k_cu_5c0bf09a6thrust24THRUST_300001_SM_1000_NS8cuda_cub3parE,(_ZN34_INTERNAL_6f4b57eb_4_k_cu_5c0bf09a6thrust24THRUST_300001_SM_1000_NS12placeholders2_4E - _ZN34_INTERNAL_6f4b57eb_4_k_cu_5c0bf09a6thrust24THRUST_300001_SM_1000_NS8cuda_cub3parE)
_ZN34_INTERNAL_6f4b57eb_4_k_cu_5c0bf09a6thrust24THRUST_300001_SM_1000_NS8cuda_cub3parE:
	.zero		1
	.type		_ZN34_INTERNAL_6f4b57eb_4_k_cu_5c0bf09a6thrust24THRUST_300001_SM_1000_NS12placeholders2_4E,@object
	.size		_ZN34_INTERNAL_6f4b57eb_4_k_cu_5c0bf09a6thrust24THRUST_300001_SM_1000_NS12placeholders2_4E,(_ZN34_INTERNAL_6f4b57eb_4_k_cu_5c0bf09a4cuda3std3__45__cpo4cendE - _ZN34_INTERNAL_6f4b57eb_4_k_cu_5c0bf09a6thrust24THRUST_300001_SM_1000_NS12placeholders2_4E)
_ZN34_INTERNAL_6f4b57eb_4_k_cu_5c0bf09a6thrust24THRUST_300001_SM_1000_NS12placeholders2_4E:
	.zero		1
	.type		_ZN34_INTERNAL_6f4b57eb_4_k_cu_5c0bf09a4cuda3std3__45__cpo4cendE,@object
	.size		_ZN34_INTERNAL_6f4b57eb_4_k_cu_5c0bf09a4cuda3std3__45__cpo4cendE,(_ZN34_INTERNAL_6f4b57eb_4_k_cu_5c0bf09a4cuda3std6ranges3__45__cpo4cendE - _ZN34_INTERNAL_6f4b57eb_4_k_cu_5c0bf09a4cuda3std3__45__cpo4cendE)
_ZN34_INTERNAL_6f4b57eb_4_k_cu_5c0bf09a4cuda3std3__45__cpo4cendE:
	.zero		1
	.type		_ZN34_INTERNAL_6f4b57eb_4_k_cu_5c0bf09a4cuda3std6ranges3__45__cpo4cendE,@object
	.size		_ZN34_INTERNAL_6f4b57eb_4_k_cu_5c0bf09a4cuda3std6ranges3__45__cpo4cendE,(_ZN34_INTERNAL_6f4b57eb_4_k_cu_5c0bf09a4cuda3std3__420unreachable_sentinelE - _ZN34_INTERNAL_6f4b57eb_4_k_cu_5c0bf09a4cuda3std6ranges3__45__cpo4cendE)
_ZN34_INTERNAL_6f4b57eb_4_k_cu_5c0bf09a4cuda3std6ranges3__45__cpo4cendE:
	.zero		1
	.type		_ZN34_INTERNAL_6f4b57eb_4_k_cu_5c0bf09a4cuda3std3__420unreachable_sentinelE,@object
	.size		_ZN34_INTERNAL_6f4b57eb_4_k_cu_5c0bf09a4cuda3std3__420unreachable_sentinelE,(_ZN34_INTERNAL_6f4b57eb_4_k_cu_5c0bf09a4cuda3std6ranges3__45__cpo5ssizeE - _ZN34_INTERNAL_6f4b57eb_4_k_cu_5c0bf09a4cuda3std3__420unreachable_sentinelE)
_ZN34_INTERNAL_6f4b57eb_4_k_cu_5c0bf09a4cuda3std3__420unreachable_sentinelE:
	.zero		1
	.type		_ZN34_INTERNAL_6f4b57eb_4_k_cu_5c0bf09a4cuda3std6ranges3__45__cpo5ssizeE,@object
	.size		_ZN34_INTERNAL_6f4b57eb_4_k_cu_5c0bf09a4cuda3std6ranges3__45__cpo5ssizeE,(_ZN34_INTERNAL_6f4b57eb_4_k_cu_5c0bf09a6thrust24THRUST_300001_SM_1000_NS12placeholders2_8E - _ZN34_INTERNAL_6f4b57eb_4_k_cu_5c0bf09a4cuda3std6ranges3__45__cpo5ssizeE)
_ZN34_INTERNAL_6f4b57eb_4_k_cu_5c0bf09a4cuda3std6ranges3__45__cpo5ssizeE:
	.zero		1
	.type		_ZN34_INTERNAL_6f4b57eb_4_k_cu_5c0bf09a6thrust24THRUST_300001_SM_1000_NS12placeholders2_8E,@object
	.size		_ZN34_INTERNAL_6f4b57eb_4_k_cu_5c0bf09a6thrust24THRUST_300001_SM_1000_NS12placeholders2_8E,(_ZN34_INTERNAL_6f4b57eb_4_k_cu_5c0bf09a4cuda3std3__45__cpo5crendE - _ZN34_INTERNAL_6f4b57eb_4_k_cu_5c0bf09a6thrust24THRUST_300001_SM_1000_NS12placeholders2_8E)
_ZN34_INTERNAL_6f4b57eb_4_k_cu_5c0bf09a6thrust24THRUST_300001_SM_1000_NS12placeholders2_8E:
	.zero		1
	.type		_ZN34_INTERNAL_6f4b57eb_4_k_cu_5c0bf09a4cuda3std3__45__cpo5crendE,@object
	.size		_ZN34_INTERNAL_6f4b57eb_4_k_cu_5c0bf09a4cuda3std3__45__cpo5crendE,(_ZN34_INTERNAL_6f4b57eb_4_k_cu_5c0bf09a4cuda3std6ranges3__45__cpo4prevE - _ZN34_INTERNAL_6f4b57eb_4_k_cu_5c0bf09a4cuda3std3__45__cpo5crendE)
_ZN34_INTERNAL_6f4b57eb_4_k_cu_5c0bf09a4cuda3std3__45__cpo5crendE:
	.zero		1
	.type		_ZN34_INTERNAL_6f4b57eb_4_k_cu_5c0bf09a4cuda3std6ranges3__45__cpo4prevE,@object
	.size		_ZN34_INTERNAL_6f4b57eb_4_k_cu_5c0bf09a4cuda3std6ranges3__45__cpo4prevE,(_ZN34_INTERNAL_6f4b57eb_4_k_cu_5c0bf09a4cuda3std6ranges3__45__cpo9iter_moveE - _ZN34_INTERNAL_6f4b57eb_4_k_cu_5c0bf09a4cuda3std6ranges3__45__cpo4prevE)
_ZN34_INTERNAL_6f4b57eb_4_k_cu_5c0bf09a4cuda3std6ranges3__45__cpo4prevE:
	.zero		1
	.type		_ZN34_INTERNAL_6f4b57eb_4_k_cu_5c0bf09a4cuda3std6ranges3__45__cpo9iter_moveE,@object
	.size		_ZN34_INTERNAL_6f4b57eb_4_k_cu_5c0bf09a4cuda3std6ranges3__45__cpo9iter_moveE,(_ZN34_INTERNAL_6f4b57eb_4_k_cu_5c0bf09a6thrust24THRUST_300001_SM_1000_NS6system6detail10sequential3seqE - _ZN34_INTERNAL_6f4b57eb_4_k_cu_5c0bf09a4cuda3std6ranges3__45__cpo9iter_moveE)
_ZN34_INTERNAL_6f4b57eb_4_k_cu_5c0bf09a4cuda3std6ranges3__45__cpo9iter_moveE:
	.zero		1
	.type		_ZN34_INTERNAL_6f4b57eb_4_k_cu_5c0bf09a6thrust24THRUST_300001_SM_1000_NS6system6detail10sequential3seqE,@object
	.size		_ZN34_INTERNAL_6f4b57eb_4_k_cu_5c0bf09a6thrust24THRUST_300001_SM_1000_NS6system6detail10sequential3seqE,(.L_40 - _ZN34_INTERNAL_6f4b57eb_4_k_cu_5c0bf09a6thrust24THRUST_300001_SM_1000_NS6system6detail10sequential3seqE)
_ZN34_INTERNAL_6f4b57eb_4_k_cu_5c0bf09a6thrust24THRUST_300001_SM_1000_NS6system6detail10sequential3seqE:
	.zero		1
.L_40:


//--------------------- .nv.constant0._ZN3cub18CUB_300001_SM_10006detail11EmptyKernelIvEEvv --------------------------
	.section	.nv.constant0._ZN3cub18CUB_300001_SM_10006detail11EmptyKernelIvEEvv,"a",@progbits
	.sectionflags	@""
	.align	4
.nv.constant0._ZN3cub18CUB_300001_SM_10006detail11EmptyKernelIvEEvv:
	.zero		896


//--------------------- .nv.constant0._Z13sobelOperatorPKfiifPf --------------------------
	.section	.nv.constant0._Z13sobelOperatorPKfiifPf,"a",@progbits
	.sectionflags	@""
	.align	4
.nv.constant0._Z13sobelOperatorPKfiifPf:
	.zero		928


//--------------------- .nv.constant0._Z4fillPff  --------------------------
	.section	.nv.constant0._Z4fillPff,"a",@progbits
	.sectionflags	@""
	.align	4
.nv.constant0._Z4fillPff:
	.zero		908


//--------------------- SYMBOLS --------------------------

	.type		.nv.reservedSmem.offset0,@object
	.size		.nv.reservedSmem.offset0,0x4
